// auto-generated by cutlass_sweep.gemm — config: {"arch": "sm_90", "cluster_m": 2, "cluster_n": 2, "dtype": "fp16", "stages": 4, "tile_k": 32, "tile_m": 128, "tile_n": 128}
#include "cutlass/cutlass.h"
#include "cutlass/gemm/collective/collective_builder.hpp"
#include "cutlass/gemm/device/gemm_universal_adapter.h"
#include "cutlass/gemm/kernel/gemm_universal.hpp"
#include "cutlass/epilogue/collective/collective_builder.hpp"

using ElemA = cutlass::half_t;
using ElemB = cutlass::half_t;
using ElemCD = cutlass::half_t;
using Acc  = float;
using TileShape    = cute::Shape<cute::_128, cute::_128, cute::_32>;
using ClusterShape = cute::Shape<cute::_2, cute::_2, cute::_1>;

using CollectiveEpilogue = typename cutlass::epilogue::collective::CollectiveBuilder<
    cutlass::arch::Sm90, cutlass::arch::OpClassTensorOp,
    TileShape, ClusterShape,
    cutlass::epilogue::collective::EpilogueTileAuto,
    Acc, Acc,
    ElemCD, cutlass::layout::RowMajor, 128 / cutlass::sizeof_bits<ElemCD>::value,
    ElemCD, cutlass::layout::RowMajor, 128 / cutlass::sizeof_bits<ElemCD>::value,
    cutlass::epilogue::collective::EpilogueScheduleAuto
  >::CollectiveOp;

using CollectiveMainloop = typename cutlass::gemm::collective::CollectiveBuilder<
    cutlass::arch::Sm90, cutlass::arch::OpClassTensorOp,
    ElemA, cutlass::layout::RowMajor, 128 / cutlass::sizeof_bits<ElemA>::value,
    ElemB, cutlass::layout::ColumnMajor, 128 / cutlass::sizeof_bits<ElemB>::value,
    Acc,
    TileShape, ClusterShape,
    cutlass::gemm::collective::StageCount<4>,
    cutlass::gemm::collective::KernelScheduleAuto
  >::CollectiveOp;

using GemmKernel = cutlass::gemm::kernel::GemmUniversal<
    cute::Shape<int,int,int,int>,
    CollectiveMainloop,
    CollectiveEpilogue
>;
using Gemm = cutlass::gemm::device::GemmUniversalAdapter<GemmKernel>;

// Force the device kernel symbol into the cubin without needing a host main.
auto* _anchor = &cutlass::device_kernel<GemmKernel>;


// ===== COMPILED SASS (sm_90a) =====

	.target	sm_90a

	.elftype	@"ET_EXEC"


//--------------------- .note.nv.tkinfo           --------------------------
	.section	.note.nv.tkinfo,"",@"SHT_NOTE"
	.sectionflags	@"SHF_NOTE_NV_TKINFO"
	.tkinfo
        /*0018*/ 	.word	0x00000002
        /*0030*/ 	.string	""
        /*0030*/ 	.string	"ptxas"
        /*0030*/ 	.string	"Cuda compilation tools, release 13.0, V13.0.88"
        /*0030*/ 	.string	"Build cuda_13.0.r13.0/compiler.36424714_0"
        /*0030*/ 	.string	"-arch sm_90a -m 64 "



//--------------------- .note.nv.cuinfo           --------------------------
	.section	.note.nv.cuinfo,"",@"SHT_NOTE"
	.sectionflags	@"SHF_NOTE_NV_CUINFO"
        /*0018*/ 	.short	0x0002
        /*001a*/ 	.short	0x005a
        /*001c*/ 	.short	0x0082
	.zero		2


//--------------------- .nv.info                  --------------------------
	.section	.nv.info,"",@"SHT_CUDA_INFO"
	.align	4


	//----- nvinfo : EIATTR_REGCOUNT
	.align		4
        /*0000*/ 	.byte	0x04, 0x2f
        /*0002*/ 	.short	(.L_15 - .L_14)
	.align		4
.L_14:
        /*0004*/ 	.word	index@(_ZN7cutlass13device_kernelINS_4gemm6kernel13GemmUniversalIN4cute5tupleIJiiiiEEENS1_10collective13CollectiveMmaINS1_34MainloopSm90TmaGmmaWarpSpecializedILi4ENS5_IJNS4_1CILi2EEESB_NSA_ILi1EEEEEENS1_35KernelTmaWarpSpecializedCooperativeEEENS5_IJNSA_ILi128EEESG_NSA_ILi32EEEEEENS_6half_tENS5_IJlSC_lEEESJ_SK_NS4_8TiledMMAINS4_8MMA_AtomIJNS4_4SM904GMMA26MMA_64x128x16_F32F16F16_SSILNSO_5MajorE0ELSQ_0ELNSO_7ScaleInE1ELSR_1EEEEEENS4_6LayoutINS5_IJSB_SC_SC_EEENS5_IJSC_NSA_ILi0EEESW_EEEEENS5_IJNS4_10UnderscoreESZ_SZ_EEEEENS4_23SM90_TMA_LOAD_MULTICASTENS4_14ComposedLayoutINS4_7SwizzleILi2ELi4ELi3EEENS4_18smem_ptr_flag_bitsILi16EEENSU_INS5_IJNSA_ILi8EEESH_EEENS5_IJSH_SC_EEEEEEEvNS4_8identityES12_S1C_vS1D_EENS_8epilogue10collective6detail29Sm90TmaWarpSpecializedAdapterINS1G_15DefaultEpilogueISJ_SK_SK_NS1F_6thread17LinearCombinationISJ_Li1EffLNS1K_9ScaleType4KindE0ELNS_15FloatRoundStyleE2ESJ_EENS1_15EpilogueDefaultEEEEEvvEEEEvNT_6ParamsE)
        /*0008*/ 	.word	0x000000a8


	//----- nvinfo : EIATTR_FRAME_SIZE
	.align		4
.L_15:
        /*000c*/ 	.byte	0x04, 0x11
        /*000e*/ 	.short	(.L_17 - .L_16)
	.align		4
.L_16:
        /*0010*/ 	.word	index@(_ZN7cutlass13device_kernelINS_4gemm6kernel13GemmUniversalIN4cute5tupleIJiiiiEEENS1_10collective13CollectiveMmaINS1_34MainloopSm90TmaGmmaWarpSpecializedILi4ENS5_IJNS4_1CILi2EEESB_NSA_ILi1EEEEEENS1_35KernelTmaWarpSpecializedCooperativeEEENS5_IJNSA_ILi128EEESG_NSA_ILi32EEEEEENS_6half_tENS5_IJlSC_lEEESJ_SK_NS4_8TiledMMAINS4_8MMA_AtomIJNS4_4SM904GMMA26MMA_64x128x16_F32F16F16_SSILNSO_5MajorE0ELSQ_0ELNSO_7ScaleInE1ELSR_1EEEEEENS4_6LayoutINS5_IJSB_SC_SC_EEENS5_IJSC_NSA_ILi0EEESW_EEEEENS5_IJNS4_10UnderscoreESZ_SZ_EEEEENS4_23SM90_TMA_LOAD_MULTICASTENS4_14ComposedLayoutINS4_7SwizzleILi2ELi4ELi3EEENS4_18smem_ptr_flag_bitsILi16EEENSU_INS5_IJNSA_ILi8EEESH_EEENS5_IJSH_SC_EEEEEEEvNS4_8identityES12_S1C_vS1D_EENS_8epilogue10collective6detail29Sm90TmaWarpSpecializedAdapterINS1G_15DefaultEpilogueISJ_SK_SK_NS1F_6thread17LinearCombinationISJ_Li1EffLNS1K_9ScaleType4KindE0ELNS_15FloatRoundStyleE2ESJ_EENS1_15EpilogueDefaultEEEEEvvEEEEvNT_6ParamsE)
        /*0014*/ 	.word	0x00000000


	//----- nvinfo : EIATTR_MIN_STACK_SIZE
	.align		4
.L_17:
        /*0018*/ 	.byte	0x04, 0x12
        /*001a*/ 	.short	(.L_19 - .L_18)
	.align		4
.L_18:
        /*001c*/ 	.word	index@(_ZN7cutlass13device_kernelINS_4gemm6kernel13GemmUniversalIN4cute5tupleIJiiiiEEENS1_10collective13CollectiveMmaINS1_34MainloopSm90TmaGmmaWarpSpecializedILi4ENS5_IJNS4_1CILi2EEESB_NSA_ILi1EEEEEENS1_35KernelTmaWarpSpecializedCooperativeEEENS5_IJNSA_ILi128EEESG_NSA_ILi32EEEEEENS_6half_tENS5_IJlSC_lEEESJ_SK_NS4_8TiledMMAINS4_8MMA_AtomIJNS4_4SM904GMMA26MMA_64x128x16_F32F16F16_SSILNSO_5MajorE0ELSQ_0ELNSO_7ScaleInE1ELSR_1EEEEEENS4_6LayoutINS5_IJSB_SC_SC_EEENS5_IJSC_NSA_ILi0EEESW_EEEEENS5_IJNS4_10UnderscoreESZ_SZ_EEEEENS4_23SM90_TMA_LOAD_MULTICASTENS4_14ComposedLayoutINS4_7SwizzleILi2ELi4ELi3EEENS4_18smem_ptr_flag_bitsILi16EEENSU_INS5_IJNSA_ILi8EEESH_EEENS5_IJSH_SC_EEEEEEEvNS4_8identityES12_S1C_vS1D_EENS_8epilogue10collective6detail29Sm90TmaWarpSpecializedAdapterINS1G_15DefaultEpilogueISJ_SK_SK_NS1F_6thread17LinearCombinationISJ_Li1EffLNS1K_9ScaleType4KindE0ELNS_15FloatRoundStyleE2ESJ_EENS1_15EpilogueDefaultEEEEEvvEEEEvNT_6ParamsE)
        /*0020*/ 	.word	0x00000000
.L_19:


//--------------------- .nv.compat                --------------------------
	.section	.nv.compat,"",@"SHT_CUDA_COMPAT_INFO"
	.align	4
        /*0000*/ 	.byte	0x02, 0x09, 0x01, 0x00, 0x02, 0x02, 0x04, 0x00, 0x02, 0x05, 0x05, 0x00, 0x03, 0x07, 0x01, 0x01
        /*0010*/ 	.byte	0x02, 0x03, 0x01, 0x00, 0x02, 0x06, 0x01, 0x00, 0x04, 0x0b, 0x08, 0x00, 0x00, 0x00, 0x00, 0x00
        /*0020*/ 	.byte	0x00, 0x00, 0x00, 0x00


//--------------------- .nv.info._ZN7cutlass13device_kernelINS_4gemm6kernel13GemmUniversalIN4cute5tupleIJiiiiEEENS1_10collective13CollectiveMmaINS1_34MainloopSm90TmaGmmaWarpSpecializedILi4ENS5_IJNS4_1CILi2EEESB_NSA_ILi1EEEEEENS1_35KernelTmaWarpSpecializedCooperativeEEENS5_IJNSA_ILi128EEESG_NSA_ILi32EEEEEENS_6half_tENS5_IJlSC_lEEESJ_SK_NS4_8TiledMMAINS4_8MMA_AtomIJNS4_4SM904GMMA26MMA_64x128x16_F32F16F16_SSILNSO_5MajorE0ELSQ_0ELNSO_7ScaleInE1ELSR_1EEEEEENS4_6LayoutINS5_IJSB_SC_SC_EEENS5_IJSC_NSA_ILi0EEESW_EEEEENS5_IJNS4_10UnderscoreESZ_SZ_EEEEENS4_23SM90_TMA_LOAD_MULTICASTENS4_14ComposedLayoutINS4_7SwizzleILi2ELi4ELi3EEENS4_18smem_ptr_flag_bitsILi16EEENSU_INS5_IJNSA_ILi8EEESH_EEENS5_IJSH_SC_EEEEEEEvNS4_8identityES12_S1C_vS1D_EENS_8epilogue10collective6detail29Sm90TmaWarpSpecializedAdapterINS1G_15DefaultEpilogueISJ_SK_SK_NS1F_6thread17LinearCombinationISJ_Li1EffLNS1K_9ScaleType4KindE0ELNS_15FloatRoundStyleE2ESJ_EENS1_15EpilogueDefaultEEEEEvvEEEEvNT_6ParamsE --------------------------
	.section	.nv.info._ZN7cutlass13device_kernelINS_4gemm6kernel13GemmUniversalIN4cute5tupleIJiiiiEEENS1_10collective13CollectiveMmaINS1_34MainloopSm90TmaGmmaWarpSpecializedILi4ENS5_IJNS4_1CILi2EEESB_NSA_ILi1EEEEEENS1_35KernelTmaWarpSpecializedCooperativeEEENS5_IJNSA_ILi128EEESG_NSA_ILi32EEEEEENS_6half_tENS5_IJlSC_lEEESJ_SK_NS4_8TiledMMAINS4_8MMA_AtomIJNS4_4SM904GMMA26MMA_64x128x16_F32F16F16_SSILNSO_5MajorE0ELSQ_0ELNSO_7ScaleInE1ELSR_1EEEEEENS4_6LayoutINS5_IJSB_SC_SC_EEENS5_IJSC_NSA_ILi0EEESW_EEEEENS5_IJNS4_10UnderscoreESZ_SZ_EEEEENS4_23SM90_TMA_LOAD_MULTICASTENS4_14ComposedLayoutINS4_7SwizzleILi2ELi4ELi3EEENS4_18smem_ptr_flag_bitsILi16EEENSU_INS5_IJNSA_ILi8EEESH_EEENS5_IJSH_SC_EEEEEEEvNS4_8identityES12_S1C_vS1D_EENS_8epilogue10collective6detail29Sm90TmaWarpSpecializedAdapterINS1G_15DefaultEpilogueISJ_SK_SK_NS1F_6thread17LinearCombinationISJ_Li1EffLNS1K_9ScaleType4KindE0ELNS_15FloatRoundStyleE2ESJ_EENS1_15EpilogueDefaultEEEEEvvEEEEvNT_6ParamsE,"",@"SHT_CUDA_INFO"
	.sectionflags	@""
	.align	4


	//----- nvinfo : EIATTR_CUDA_API_VERSION
	.align		4
        /*0000*/ 	.byte	0x04, 0x37
        /*0002*/ 	.short	(.L_21 - .L_20)
.L_20:
        /*0004*/ 	.word	0x00000082


	//----- nvinfo : EIATTR_KPARAM_INFO
	.align		4
.L_21:
        /*0008*/ 	.byte	0x04, 0x17
        /*000a*/ 	.short	(.L_23 - .L_22)
.L_22:
        /*000c*/ 	.word	0x00000000
        /*0010*/ 	.short	0x0000
        /*0012*/ 	.short	0x0070
        /*0014*/ 	.byte	0x00, 0xf0, 0x01, 0x10


	//----- nvinfo : EIATTR_SPARSE_MMA_MASK
	.align		4
.L_23:
        /*0018*/ 	.byte	0x03, 0x50
        /*001a*/ 	.short	0x0000


	//----- nvinfo : EIATTR_MAXREG_COUNT
	.align		4
        /*001c*/ 	.byte	0x03, 0x1b
        /*001e*/ 	.short	0x00a8


	//----- nvinfo : EIATTR_NUM_BARRIERS
	.align		4
        /*0020*/ 	.byte	0x02, 0x4c
        /*0022*/ 	.byte	0x01
	.zero		1


	//----- nvinfo : EIATTR_EXTERNS
	.align		4
        /*0024*/ 	.byte	0x04, 0x0f
        /*0026*/ 	.short	(.L_25 - .L_24)


	//   ....[0]....
	.align		4
.L_24:
        /*0028*/ 	.word	index@(__assertfail)


	//----- nvinfo : EIATTR_MERCURY_ISA_VERSION
	.align		4
.L_25:
        /*002c*/ 	.byte	0x03, 0x5f
        /*002e*/ 	.short	0x0101


	//----- nvinfo : EIATTR_INT_WARP_WIDE_INSTR_OFFSETS
	.align		4
        /*0030*/ 	.byte	0x04, 0x31
        /*0032*/ 	.short	(.L_27 - .L_26)


	//   ....[0]....
.L_26:
        /*0034*/ 	.word	0x00000480


	//   ....[1]....
        /*0038*/ 	.word	0x000004b0


	//   ....[2]....
        /*003c*/ 	.word	0x00000670


	//   ....[3]....
        /*0040*/ 	.word	0x00001ac0


	//----- nvinfo : EIATTR_COOP_GROUP_MASK_REGIDS
	.align		4
.L_27:
        /*0044*/ 	.byte	0x04, 0x29
        /*0046*/ 	.short	(.L_29 - .L_28)


	//   ....[0]....
.L_28:
        /*0048*/ 	.word	0xffffffff


	//   ....[1]....
        /*004c*/ 	.word	0xffffffff


	//   ....[2]....
        /*0050*/ 	.word	0xffffffff


	//   ....[3]....
        /*0054*/ 	.word	0xffffffff


	//   ....[4]....
        /*0058*/ 	.word	0xffffffff


	//   ....[5]....
        /*005c*/ 	.word	0xffffffff


	//----- nvinfo : EIATTR_COOP_GROUP_INSTR_OFFSETS
	.align		4
.L_29:
        /*0060*/ 	.byte	0x04, 0x28
        /*0062*/ 	.short	(.L_31 - .L_30)


	//   ....[0]....
.L_30:
        /*0064*/ 	.word	0x00000060


	//   ....[1]....
        /*0068*/ 	.word	0x00000070


	//   ....[2]....
        /*006c*/ 	.word	0x00000130


	//   ....[3]....
        /*0070*/ 	.word	0x000002d0


	//   ....[4]....
        /*0074*/ 	.word	0x000007f0


	//   ....[5]....
        /*0078*/ 	.word	0x00001230


	//----- nvinfo : EIATTR_REG_RECONFIG
	.align		4
.L_31:
        /*007c*/ 	.byte	0x01, 0x54
	.zero		2


	//----- nvinfo : EIATTR_SYSCALL_OFFSETS
	.align		4
        /*0080*/ 	.byte	0x04, 0x46
        /*0082*/ 	.short	(.L_33 - .L_32)


	//   ....[0]....
.L_32:
        /*0084*/ 	.word	0x000013f0


	//----- nvinfo : EIATTR_MBARRIER_INSTR_OFFSETS
	.align		4
.L_33:
        /*0088*/ 	.byte	0x04, 0x39
        /*008a*/ 	.short	(.L_35 - .L_34)


	//   ....[0]....
.L_34:
        /*008c*/ 	.word	0x00000230
        /*0090*/ 	.word	0x000000ff
        /*0094*/ 	.word	0x00000000
        /*0098*/ 	.short	0x0100
        /*009a*/ 	.byte	0x08
	.zero		1


	//   ....[1]....
        /*009c*/ 	.word	0x00000240
        /*00a0*/ 	.word	0x000000ff
        /*00a4*/ 	.word	0x00000020
        /*00a8*/ 	.short	0x0100
        /*00aa*/ 	.byte	0x08
	.zero		1


	//   ....[2]....
        /*00ac*/ 	.word	0x00000250
        /*00b0*/ 	.word	0x000000ff
        /*00b4*/ 	.word	0x00000008
        /*00b8*/ 	.short	0x0100
        /*00ba*/ 	.byte	0x08
	.zero		1


	//   ....[3]....
        /*00bc*/ 	.word	0x00000260
        /*00c0*/ 	.word	0x000000ff
        /*00c4*/ 	.word	0x00000028
        /*00c8*/ 	.short	0x0100
        /*00ca*/ 	.byte	0x08
	.zero		1


	//   ....[4]....
        /*00cc*/ 	.word	0x00000270
        /*00d0*/ 	.word	0x000000ff
        /*00d4*/ 	.word	0x00000010
        /*00d8*/ 	.short	0x0100
        /*00da*/ 	.byte	0x08
	.zero		1


	//   ....[5]....
        /*00dc*/ 	.word	0x00000280
        /*00e0*/ 	.word	0x000000ff
        /*00e4*/ 	.word	0x00000030
        /*00e8*/ 	.short	0x0100
        /*00ea*/ 	.byte	0x08
	.zero		1


	//   ....[6]....
        /*00ec*/ 	.word	0x00000290
        /*00f0*/ 	.word	0x000000ff
        /*00f4*/ 	.word	0x00000018
        /*00f8*/ 	.short	0x0100
        /*00fa*/ 	.byte	0x08
	.zero		1


	//   ....[7]....
        /*00fc*/ 	.word	0x000002a0
        /*0100*/ 	.word	0x000000ff
        /*0104*/ 	.word	0x00000038
        /*0108*/ 	.short	0x0100
        /*010a*/ 	.byte	0x08
	.zero		1


	//   ....[8]....
        /*010c*/ 	.word	0x000006f0
        /*0110*/ 	.word	0x000000ff
        /*0114*/ 	.word	0x00000050
        /*0118*/ 	.short	0x0100
        /*011a*/ 	.byte	0x06
	.zero		1


	//   ....[9]....
        /*011c*/ 	.word	0x00000780
        /*0120*/ 	.word	0x000000ff
        /*0124*/ 	.word	0x00000058
        /*0128*/ 	.short	0x0100
        /*012a*/ 	.byte	0x06
	.zero		1


	//   ....[10]....
        /*012c*/ 	.word	0x000014b0
        /*0130*/ 	.word	0x00000003
        /*0134*/ 	.word	0x00000000
        /*0138*/ 	.short	0x010a
        /*013a*/ 	.byte	0x3f
	.zero		1


	//   ....[11]....
        /*013c*/ 	.word	0x000014f0
        /*0140*/ 	.word	0x00000003
        /*0144*/ 	.word	0x00000000
        /*0148*/ 	.short	0x010a
        /*014a*/ 	.byte	0x3f
	.zero		1


	//   ....[12]....
        /*014c*/ 	.word	0x000017c0
        /*0150*/ 	.word	0x00000005
        /*0154*/ 	.word	0x00000000
        /*0158*/ 	.short	0x010a
        /*015a*/ 	.byte	0x3f
	.zero		1


	//   ....[13]....
        /*015c*/ 	.word	0x00001800
        /*0160*/ 	.word	0x00000005
        /*0164*/ 	.word	0x00000000
        /*0168*/ 	.short	0x010a
        /*016a*/ 	.byte	0x3f
	.zero		1


	//   ....[14]....
        /*016c*/ 	.word	0x00001960
        /*0170*/ 	.word	0x00000004
        /*0174*/ 	.word	0x00000000
        /*0178*/ 	.short	0x0101
        /*017a*/ 	.byte	0x3f
	.zero		1


	//   ....[15]....
        /*017c*/ 	.word	0x00001b40
        /*0180*/ 	.word	0x00000000
        /*0184*/ 	.word	0x00000000
        /*0188*/ 	.short	0x0101
        /*018a*/ 	.byte	0x3f
	.zero		1


	//   ....[16]....
        /*018c*/ 	.word	0x00006f30
        /*0190*/ 	.word	0x00000016
        /*0194*/ 	.word	0x00000020
        /*0198*/ 	.short	0x010a
        /*019a*/ 	.byte	0x3f
	.zero		1


	//   ....[17]....
        /*019c*/ 	.word	0x00007320
        /*01a0*/ 	.word	0x00000004
        /*01a4*/ 	.word	0x00000058
        /*01a8*/ 	.short	0x0101
        /*01aa*/ 	.byte	0x3f
	.zero		1


	//   ....[18]....
        /*01ac*/ 	.word	0x00007a30
        /*01b0*/ 	.word	0x00000005
        /*01b4*/ 	.word	0x00000000
        /*01b8*/ 	.short	0x010a
        /*01ba*/ 	.byte	0x3f
	.zero		1


	//   ....[19]....
        /*01bc*/ 	.word	0x00007ab0
        /*01c0*/ 	.word	0x00000007
        /*01c4*/ 	.word	0x00000000
        /*01c8*/ 	.short	0x010a
        /*01ca*/ 	.byte	0x3f
	.zero		1


	//   ....[20]....
        /*01cc*/ 	.word	0x00007b40
        /*01d0*/ 	.word	0x00000006
        /*01d4*/ 	.word	0x00000000
        /*01d8*/ 	.short	0x010a
        /*01da*/ 	.byte	0x3f
	.zero		1


	//   ....[21]....
        /*01dc*/ 	.word	0x00007bd0
        /*01e0*/ 	.word	0x00000003
        /*01e4*/ 	.word	0x00000000
        /*01e8*/ 	.short	0x010a
        /*01ea*/ 	.byte	0x3f
	.zero		1


	//   ....[22]....
        /*01ec*/ 	.word	0x00007c30
        /*01f0*/ 	.word	0x00000003
        /*01f4*/ 	.word	0x00000000
        /*01f8*/ 	.short	0x010a
        /*01fa*/ 	.byte	0x3f
	.zero		1


	//   ....[23]....
        /*01fc*/ 	.word	0x00007c80
        /*0200*/ 	.word	0x00000005
        /*0204*/ 	.word	0x00000000
        /*0208*/ 	.short	0x010a
        /*020a*/ 	.byte	0x3f
	.zero		1


	//   ....[24]....
        /*020c*/ 	.word	0x00007d50
        /*0210*/ 	.word	0x00000016
        /*0214*/ 	.word	0x00000020
        /*0218*/ 	.short	0x010a
        /*021a*/ 	.byte	0x3f
	.zero		1


	//   ....[25]....
        /*021c*/ 	.word	0x00007e20
        /*0220*/ 	.word	0x00000005
        /*0224*/ 	.word	0x00000000
        /*0228*/ 	.short	0x010a
        /*022a*/ 	.byte	0x3f
	.zero		1


	//   ....[26]....
        /*022c*/ 	.word	0x00007e70
        /*0230*/ 	.word	0x00000007
        /*0234*/ 	.word	0x00000000
        /*0238*/ 	.short	0x010a
        /*023a*/ 	.byte	0x3f
	.zero		1


	//   ....[27]....
        /*023c*/ 	.word	0x00007ec0
        /*0240*/ 	.word	0x00000006
        /*0244*/ 	.word	0x00000000
        /*0248*/ 	.short	0x010a
        /*024a*/ 	.byte	0x3f
	.zero		1


	//----- nvinfo : EIATTR_NUM_MBARRIERS
	.align		4
.L_35:
        /*024c*/ 	.byte	0x03, 0x38
        /*024e*/ 	.short	0x000a


	//----- nvinfo : EIATTR_EXIT_INSTR_OFFSETS
	.align		4
        /*0250*/ 	.byte	0x04, 0x1c
        /*0252*/ 	.short	(.L_37 - .L_36)


	//   ....[0]....
.L_36:
        /*0254*/ 	.word	0x00000950


	//   ....[1]....
        /*0258*/ 	.word	0x00001160


	//   ....[2]....
        /*025c*/ 	.word	0x00006570


	//   ....[3]....
        /*0260*/ 	.word	0x00006ad0


	//   ....[4]....
        /*0264*/ 	.word	0x00007c20


	//----- nvinfo : EIATTR_MAX_THREADS
	.align		4
.L_37:
        /*0268*/ 	.byte	0x04, 0x05
        /*026a*/ 	.short	(.L_39 - .L_38)
.L_38:
        /*026c*/ 	.word	0x00000180
        /*0270*/ 	.word	0x00000001
        /*0274*/ 	.word	0x00000001


	//----- nvinfo : EIATTR_CRS_STACK_SIZE
	.align		4
.L_39:
        /*0278*/ 	.byte	0x04, 0x1e
        /*027a*/ 	.short	(.L_41 - .L_40)
.L_40:
        /*027c*/ 	.word	0x00000000


	//----- nvinfo : EIATTR_CBANK_PARAM_SIZE
	.align		4
.L_41:
        /*0280*/ 	.byte	0x03, 0x19
        /*0282*/ 	.short	0x0470


	//----- nvinfo : EIATTR_PARAM_CBANK
	.align		4
        /*0284*/ 	.byte	0x04, 0x0a
        /*0286*/ 	.short	(.L_43 - .L_42)
	.align		4
.L_42:
        /*0288*/ 	.word	index@(.nv.constant0._ZN7cutlass13device_kernelINS_4gemm6kernel13GemmUniversalIN4cute5tupleIJiiiiEEENS1_10collective13CollectiveMmaINS1_34MainloopSm90TmaGmmaWarpSpecializedILi4ENS5_IJNS4_1CILi2EEESB_NSA_ILi1EEEEEENS1_35KernelTmaWarpSpecializedCooperativeEEENS5_IJNSA_ILi128EEESG_NSA_ILi32EEEEEENS_6half_tENS5_IJlSC_lEEESJ_SK_NS4_8TiledMMAINS4_8MMA_AtomIJNS4_4SM904GMMA26MMA_64x128x16_F32F16F16_SSILNSO_5MajorE0ELSQ_0ELNSO_7ScaleInE1ELSR_1EEEEEENS4_6LayoutINS5_IJSB_SC_SC_EEENS5_IJSC_NSA_ILi0EEESW_EEEEENS5_IJNS4_10UnderscoreESZ_SZ_EEEEENS4_23SM90_TMA_LOAD_MULTICASTENS4_14ComposedLayoutINS4_7SwizzleILi2ELi4ELi3EEENS4_18smem_ptr_flag_bitsILi16EEENSU_INS5_IJNSA_ILi8EEESH_EEENS5_IJSH_SC_EEEEEEEvNS4_8identityES12_S1C_vS1D_EENS_8epilogue10collective6detail29Sm90TmaWarpSpecializedAdapterINS1G_15DefaultEpilogueISJ_SK_SK_NS1F_6thread17LinearCombinationISJ_Li1EffLNS1K_9ScaleType4KindE0ELNS_15FloatRoundStyleE2ESJ_EENS1_15EpilogueDefaultEEEEEvvEEEEvNT_6ParamsE)
        /*028c*/ 	.short	0x0210
        /*028e*/ 	.short	0x0470


	//----- nvinfo : EIATTR_SW_WAR
	.align		4
.L_43:
        /*0290*/ 	.byte	0x04, 0x36
        /*0292*/ 	.short	(.L_45 - .L_44)
.L_44:
        /*0294*/ 	.word	0x00000008
.L_45:


//--------------------- .nv.callgraph             --------------------------
	.section	.nv.callgraph,"",@"SHT_CUDA_CALLGRAPH"
	.align	4
	.sectionentsize	8
	.align		4
        /*0000*/ 	.word	0x00000000
	.align		4
        /*0004*/ 	.word	0xffffffff
	.align		4
        /*0008*/ 	.word	index@(_ZN7cutlass13device_kernelINS_4gemm6kernel13GemmUniversalIN4cute5tupleIJiiiiEEENS1_10collective13CollectiveMmaINS1_34MainloopSm90TmaGmmaWarpSpecializedILi4ENS5_IJNS4_1CILi2EEESB_NSA_ILi1EEEEEENS1_35KernelTmaWarpSpecializedCooperativeEEENS5_IJNSA_ILi128EEESG_NSA_ILi32EEEEEENS_6half_tENS5_IJlSC_lEEESJ_SK_NS4_8TiledMMAINS4_8MMA_AtomIJNS4_4SM904GMMA26MMA_64x128x16_F32F16F16_SSILNSO_5MajorE0ELSQ_0ELNSO_7ScaleInE1ELSR_1EEEEEENS4_6LayoutINS5_IJSB_SC_SC_EEENS5_IJSC_NSA_ILi0EEESW_EEEEENS5_IJNS4_10UnderscoreESZ_SZ_EEEEENS4_23SM90_TMA_LOAD_MULTICASTENS4_14ComposedLayoutINS4_7SwizzleILi2ELi4ELi3EEENS4_18smem_ptr_flag_bitsILi16EEENSU_INS5_IJNSA_ILi8EEESH_EEENS5_IJSH_SC_EEEEEEEvNS4_8identityES12_S1C_vS1D_EENS_8epilogue10collective6detail29Sm90TmaWarpSpecializedAdapterINS1G_15DefaultEpilogueISJ_SK_SK_NS1F_6thread17LinearCombinationISJ_Li1EffLNS1K_9ScaleType4KindE0ELNS_15FloatRoundStyleE2ESJ_EENS1_15EpilogueDefaultEEEEEvvEEEEvNT_6ParamsE)
	.align		4
        /*000c*/ 	.word	index@(__assertfail)
	.align		4
        /*0010*/ 	.word	0x00000000
	.align		4
        /*0014*/ 	.word	0xfffffffe
	.align		4
        /*0018*/ 	.word	0x00000000
	.align		4
        /*001c*/ 	.word	0xfffffffd
	.align		4
        /*0020*/ 	.word	0x00000000
	.align		4
        /*0024*/ 	.word	0xfffffffc


//--------------------- .nv.constant4             --------------------------
	.section	.nv.constant4,"a",@progbits
	.align	8
	.align		8
.nv.constant4:
        /*0000*/ 	.dword	__assertfail
	.align		8
        /*0008*/ 	.dword	__unnamed_1
	.align		8
        /*0010*/ 	.dword	_ZN39_INTERNAL_4fb04517_4_k_cu_10b5c805_36124cuda3std3__45__cpo5beginE
	.align		8
        /*0018*/ 	.dword	_ZN39_INTERNAL_4fb04517_4_k_cu_10b5c805_36124cuda3std3__45__cpo3endE
	.align		8
        /*0020*/ 	.dword	_ZN39_INTERNAL_4fb04517_4_k_cu_10b5c805_36124cuda3std3__45__cpo6cbeginE
	.align		8
        /*0028*/ 	.dword	_ZN39_INTERNAL_4fb04517_4_k_cu_10b5c805_36124cuda3std3__45__cpo4cendE
	.align		8
        /*0030*/ 	.dword	_ZN39_INTERNAL_4fb04517_4_k_cu_10b5c805_36124cuda3std3__441_GLOBAL__N__4fb04517_4_k_cu_10b5c805_36126ignoreE
	.align		8
        /*0038*/ 	.dword	_ZN39_INTERNAL_4fb04517_4_k_cu_10b5c805_36124cuda3std3__419piecewise_constructE
	.align		8
        /*0040*/ 	.dword	_ZN39_INTERNAL_4fb04517_4_k_cu_10b5c805_36124cuda3std3__48in_placeE
	.align		8
        /*0048*/ 	.dword	_ZN39_INTERNAL_4fb04517_4_k_cu_10b5c805_36124cuda3std6ranges3__45__cpo4swapE
	.align		8
        /*0050*/ 	.dword	_ZN39_INTERNAL_4fb04517_4_k_cu_10b5c805_36124cuda3std6ranges3__45__cpo9iter_moveE
	.align		8
        /*0058*/ 	.dword	_ZN39_INTERNAL_4fb04517_4_k_cu_10b5c805_36124cute7productE
	.align		8
        /*0060*/ 	.dword	_ZN39_INTERNAL_4fb04517_4_k_cu_10b5c805_36124cute1_E
	.align		8
        /*0068*/ 	.dword	$str$22
	.align		8
        /*0070*/ 	.dword	$str$23


//--------------------- .text._ZN7cutlass13device_kernelINS_4gemm6kernel13GemmUniversalIN4cute5tupleIJiiiiEEENS1_10collective13CollectiveMmaINS1_34MainloopSm90TmaGmmaWarpSpecializedILi4ENS5_IJNS4_1CILi2EEESB_NSA_ILi1EEEEEENS1_35KernelTmaWarpSpecializedCooperativeEEENS5_IJNSA_ILi128EEESG_NSA_ILi32EEEEEENS_6half_tENS5_IJlSC_lEEESJ_SK_NS4_8TiledMMAINS4_8MMA_AtomIJNS4_4SM904GMMA26MMA_64x128x16_F32F16F16_SSILNSO_5MajorE0ELSQ_0ELNSO_7ScaleInE1ELSR_1EEEEEENS4_6LayoutINS5_IJSB_SC_SC_EEENS5_IJSC_NSA_ILi0EEESW_EEEEENS5_IJNS4_10UnderscoreESZ_SZ_EEEEENS4_23SM90_TMA_LOAD_MULTICASTENS4_14ComposedLayoutINS4_7SwizzleILi2ELi4ELi3EEENS4_18smem_ptr_flag_bitsILi16EEENSU_INS5_IJNSA_ILi8EEESH_EEENS5_IJSH_SC_EEEEEEEvNS4_8identityES12_S1C_vS1D_EENS_8epilogue10collective6detail29Sm90TmaWarpSpecializedAdapterINS1G_15DefaultEpilogueISJ_SK_SK_NS1F_6thread17LinearCombinationISJ_Li1EffLNS1K_9ScaleType4KindE0ELNS_15FloatRoundStyleE2ESJ_EENS1_15EpilogueDefaultEEEEEvvEEEEvNT_6ParamsE --------------------------
	.section	.text._ZN7cutlass13device_kernelINS_4gemm6kernel13GemmUniversalIN4cute5tupleIJiiiiEEENS1_10collective13CollectiveMmaINS1_34MainloopSm90TmaGmmaWarpSpecializedILi4ENS5_IJNS4_1CILi2EEESB_NSA_ILi1EEEEEENS1_35KernelTmaWarpSpecializedCooperativeEEENS5_IJNSA_ILi128EEESG_NSA_ILi32EEEEEENS_6half_tENS5_IJlSC_lEEESJ_SK_NS4_8TiledMMAINS4_8MMA_AtomIJNS4_4SM904GMMA26MMA_64x128x16_F32F16F16_SSILNSO_5MajorE0ELSQ_0ELNSO_7ScaleInE1ELSR_1EEEEEENS4_6LayoutINS5_IJSB_SC_SC_EEENS5_IJSC_NSA_ILi0EEESW_EEEEENS5_IJNS4_10UnderscoreESZ_SZ_EEEEENS4_23SM90_TMA_LOAD_MULTICASTENS4_14ComposedLayoutINS4_7SwizzleILi2ELi4ELi3EEENS4_18smem_ptr_flag_bitsILi16EEENSU_INS5_IJNSA_ILi8EEESH_EEENS5_IJSH_SC_EEEEEEEvNS4_8identityES12_S1C_vS1D_EENS_8epilogue10collective6detail29Sm90TmaWarpSpecializedAdapterINS1G_15DefaultEpilogueISJ_SK_SK_NS1F_6thread17LinearCombinationISJ_Li1EffLNS1K_9ScaleType4KindE0ELNS_15FloatRoundStyleE2ESJ_EENS1_15EpilogueDefaultEEEEEvvEEEEvNT_6ParamsE,"ax",@progbits
	.align	128
.text._ZN7cutlass13device_kernelINS_4gemm6kernel13GemmUniversalIN4cute5tupleIJiiiiEEENS1_10collective13CollectiveMmaINS1_34MainloopSm90TmaGmmaWarpSpecializedILi4ENS5_IJNS4_1CILi2EEESB_NSA_ILi1EEEEEENS1_35KernelTmaWarpSpecializedCooperativeEEENS5_IJNSA_ILi128EEESG_NSA_ILi32EEEEEENS_6half_tENS5_IJlSC_lEEESJ_SK_NS4_8TiledMMAINS4_8MMA_AtomIJNS4_4SM904GMMA26MMA_64x128x16_F32F16F16_SSILNSO_5MajorE0ELSQ_0ELNSO_7ScaleInE1ELSR_1EEEEEENS4_6LayoutINS5_IJSB_SC_SC_EEENS5_IJSC_NSA_ILi0EEESW_EEEEENS5_IJNS4_10UnderscoreESZ_SZ_EEEEENS4_23SM90_TMA_LOAD_MULTICASTENS4_14ComposedLayoutINS4_7SwizzleILi2ELi4ELi3EEENS4_18smem_ptr_flag_bitsILi16EEENSU_INS5_IJNSA_ILi8EEESH_EEENS5_IJSH_SC_EEEEEEEvNS4_8identityES12_S1C_vS1D_EENS_8epilogue10collective6detail29Sm90TmaWarpSpecializedAdapterINS1G_15DefaultEpilogueISJ_SK_SK_NS1F_6thread17LinearCombinationISJ_Li1EffLNS1K_9ScaleType4KindE0ELNS_15FloatRoundStyleE2ESJ_EENS1_15EpilogueDefaultEEEEEvvEEEEvNT_6ParamsE:
        .type           _ZN7cutlass13device_kernelINS_4gemm6kernel13GemmUniversalIN4cute5tupleIJiiiiEEENS1_10collective13CollectiveMmaINS1_34MainloopSm90TmaGmmaWarpSpecializedILi4ENS5_IJNS4_1CILi2EEESB_NSA_ILi1EEEEEENS1_35KernelTmaWarpSpecializedCooperativeEEENS5_IJNSA_ILi128EEESG_NSA_ILi32EEEEEENS_6half_tENS5_IJlSC_lEEESJ_SK_NS4_8TiledMMAINS4_8MMA_AtomIJNS4_4SM904GMMA26MMA_64x128x16_F32F16F16_SSILNSO_5MajorE0ELSQ_0ELNSO_7ScaleInE1ELSR_1EEEEEENS4_6LayoutINS5_IJSB_SC_SC_EEENS5_IJSC_NSA_ILi0EEESW_EEEEENS5_IJNS4_10UnderscoreESZ_SZ_EEEEENS4_23SM90_TMA_LOAD_MULTICASTENS4_14ComposedLayoutINS4_7SwizzleILi2ELi4ELi3EEENS4_18smem_ptr_flag_bitsILi16EEENSU_INS5_IJNSA_ILi8EEESH_EEENS5_IJSH_SC_EEEEEEEvNS4_8identityES12_S1C_vS1D_EENS_8epilogue10collective6detail29Sm90TmaWarpSpecializedAdapterINS1G_15DefaultEpilogueISJ_SK_SK_NS1F_6thread17LinearCombinationISJ_Li1EffLNS1K_9ScaleType4KindE0ELNS_15FloatRoundStyleE2ESJ_EENS1_15EpilogueDefaultEEEEEvvEEEEvNT_6ParamsE,@function
        .size           _ZN7cutlass13device_kernelINS_4gemm6kernel13GemmUniversalIN4cute5tupleIJiiiiEEENS1_10collective13CollectiveMmaINS1_34MainloopSm90TmaGmmaWarpSpecializedILi4ENS5_IJNS4_1CILi2EEESB_NSA_ILi1EEEEEENS1_35KernelTmaWarpSpecializedCooperativeEEENS5_IJNSA_ILi128EEESG_NSA_ILi32EEEEEENS_6half_tENS5_IJlSC_lEEESJ_SK_NS4_8TiledMMAINS4_8MMA_AtomIJNS4_4SM904GMMA26MMA_64x128x16_F32F16F16_SSILNSO_5MajorE0ELSQ_0ELNSO_7ScaleInE1ELSR_1EEEEEENS4_6LayoutINS5_IJSB_SC_SC_EEENS5_IJSC_NSA_ILi0EEESW_EEEEENS5_IJNS4_10UnderscoreESZ_SZ_EEEEENS4_23SM90_TMA_LOAD_MULTICASTENS4_14ComposedLayoutINS4_7SwizzleILi2ELi4ELi3EEENS4_18smem_ptr_flag_bitsILi16EEENSU_INS5_IJNSA_ILi8EEESH_EEENS5_IJSH_SC_EEEEEEEvNS4_8identityES12_S1C_vS1D_EENS_8epilogue10collective6detail29Sm90TmaWarpSpecializedAdapterINS1G_15DefaultEpilogueISJ_SK_SK_NS1F_6thread17LinearCombinationISJ_Li1EffLNS1K_9ScaleType4KindE0ELNS_15FloatRoundStyleE2ESJ_EENS1_15EpilogueDefaultEEEEEvvEEEEvNT_6ParamsE,(.L_x_197 - _ZN7cutlass13device_kernelINS_4gemm6kernel13GemmUniversalIN4cute5tupleIJiiiiEEENS1_10collective13CollectiveMmaINS1_34MainloopSm90TmaGmmaWarpSpecializedILi4ENS5_IJNS4_1CILi2EEESB_NSA_ILi1EEEEEENS1_35KernelTmaWarpSpecializedCooperativeEEENS5_IJNSA_ILi128EEESG_NSA_ILi32EEEEEENS_6half_tENS5_IJlSC_lEEESJ_SK_NS4_8TiledMMAINS4_8MMA_AtomIJNS4_4SM904GMMA26MMA_64x128x16_F32F16F16_SSILNSO_5MajorE0ELSQ_0ELNSO_7ScaleInE1ELSR_1EEEEEENS4_6LayoutINS5_IJSB_SC_SC_EEENS5_IJSC_NSA_ILi0EEESW_EEEEENS5_IJNS4_10UnderscoreESZ_SZ_EEEEENS4_23SM90_TMA_LOAD_MULTICASTENS4_14ComposedLayoutINS4_7SwizzleILi2ELi4ELi3EEENS4_18smem_ptr_flag_bitsILi16EEENSU_INS5_IJNSA_ILi8EEESH_EEENS5_IJSH_SC_EEEEEEEvNS4_8identityES12_S1C_vS1D_EENS_8epilogue10collective6detail29Sm90TmaWarpSpecializedAdapterINS1G_15DefaultEpilogueISJ_SK_SK_NS1F_6thread17LinearCombinationISJ_Li1EffLNS1K_9ScaleType4KindE0ELNS_15FloatRoundStyleE2ESJ_EENS1_15EpilogueDefaultEEEEEvvEEEEvNT_6ParamsE)
        .other          _ZN7cutlass13device_kernelINS_4gemm6kernel13GemmUniversalIN4cute5tupleIJiiiiEEENS1_10collective13CollectiveMmaINS1_34MainloopSm90TmaGmmaWarpSpecializedILi4ENS5_IJNS4_1CILi2EEESB_NSA_ILi1EEEEEENS1_35KernelTmaWarpSpecializedCooperativeEEENS5_IJNSA_ILi128EEESG_NSA_ILi32EEEEEENS_6half_tENS5_IJlSC_lEEESJ_SK_NS4_8TiledMMAINS4_8MMA_AtomIJNS4_4SM904GMMA26MMA_64x128x16_F32F16F16_SSILNSO_5MajorE0ELSQ_0ELNSO_7ScaleInE1ELSR_1EEEEEENS4_6LayoutINS5_IJSB_SC_SC_EEENS5_IJSC_NSA_ILi0EEESW_EEEEENS5_IJNS4_10UnderscoreESZ_SZ_EEEEENS4_23SM90_TMA_LOAD_MULTICASTENS4_14ComposedLayoutINS4_7SwizzleILi2ELi4ELi3EEENS4_18smem_ptr_flag_bitsILi16EEENSU_INS5_IJNSA_ILi8EEESH_EEENS5_IJSH_SC_EEEEEEEvNS4_8identityES12_S1C_vS1D_EENS_8epilogue10collective6detail29Sm90TmaWarpSpecializedAdapterINS1G_15DefaultEpilogueISJ_SK_SK_NS1F_6thread17LinearCombinationISJ_Li1EffLNS1K_9ScaleType4KindE0ELNS_15FloatRoundStyleE2ESJ_EENS1_15EpilogueDefaultEEEEEvvEEEEvNT_6ParamsE,@"STO_CUDA_ENTRY STV_DEFAULT"
_ZN7cutlass13device_kernelINS_4gemm6kernel13GemmUniversalIN4cute5tupleIJiiiiEEENS1_10collective13CollectiveMmaINS1_34MainloopSm90TmaGmmaWarpSpecializedILi4ENS5_IJNS4_1CILi2EEESB_NSA_ILi1EEEEEENS1_35KernelTmaWarpSpecializedCooperativeEEENS5_IJNSA_ILi128EEESG_NSA_ILi32EEEEEENS_6half_tENS5_IJlSC_lEEESJ_SK_NS4_8TiledMMAINS4_8MMA_AtomIJNS4_4SM904GMMA26MMA_64x128x16_F32F16F16_SSILNSO_5MajorE0ELSQ_0ELNSO_7ScaleInE1ELSR_1EEEEEENS4_6LayoutINS5_IJSB_SC_SC_EEENS5_IJSC_NSA_ILi0EEESW_EEEEENS5_IJNS4_10UnderscoreESZ_SZ_EEEEENS4_23SM90_TMA_LOAD_MULTICASTENS4_14ComposedLayoutINS4_7SwizzleILi2ELi4ELi3EEENS4_18smem_ptr_flag_bitsILi16EEENSU_INS5_IJNSA_ILi8EEESH_EEENS5_IJSH_SC_EEEEEEEvNS4_8identityES12_S1C_vS1D_EENS_8epilogue10collective6detail29Sm90TmaWarpSpecializedAdapterINS1G_15DefaultEpilogueISJ_SK_SK_NS1F_6thread17LinearCombinationISJ_Li1EffLNS1K_9ScaleType4KindE0ELNS_15FloatRoundStyleE2ESJ_EENS1_15EpilogueDefaultEEEEEvvEEEEvNT_6ParamsE:
[----:B------:R-:W0:Y:S01]  /*0000*/  LDC R1, c[0x0][0x28] ;  /* 0x00000a00ff017b82 */ /* 0x000e220000000800 */
[----:B------:R-:W1:Y:S01]  /*0010*/  S2R R18, SR_TID.X ;  /* 0x0000000000127919 */ /* 0x000e620000002100 */
[----:B------:R-:W-:Y:S01]  /*0020*/  ELECT P0, URZ, PT ;  /* 0x00000000003f782f */ /* 0x000fe20003800000 */
[----:B------:R-:W-:Y:S01]  /*0030*/  BSSY B0, `(.L_x_0) ;  /* 0x000000f000007945 */ /* 0x000fe20003800000 */
[--C-:B-1----:R-:W-:Y:S02]  /*0040*/  SHF.R.U32.HI R0, RZ, 0x5, R18.reuse ;  /* 0x00000005ff007819 */ /* 0x102fe40000011612 */
[----:B------:R-:W-:-:S03]  /*0050*/  SHF.R.U32.HI R3, RZ, 0x7, R18 ;  /* 0x00000007ff037819 */ /* 0x000fc60000011612 */
[----:B------:R-:W1:Y:S04]  /*0060*/  SHFL.IDX PT, R2, R0, RZ, 0x1f ;  /* 0x00001fff00027589 */ /* 0x000e6800000e0000 */
[----:B------:R2:W3:Y:S01]  /*0070*/  SHFL.IDX PT, R5, R3, RZ, 0x1f ;  /* 0x00001fff03057589 */ /* 0x0004e200000e0000 */
[----:B-1----:R-:W-:-:S13]  /*0080*/  ISETP.NE.OR P0, PT, R2, RZ, !P0 ;  /* 0x000000ff0200720c */ /* 0x002fda0004705670 */
[----:B0-23--:R-:W-:Y:S05]  /*0090*/  @P0 BRA `(.L_x_1) ;  /* 0x0000000000200947 */ /* 0x00dfea0003800000 */
[----:B------:R-:W-:Y:S02]  /*00a0*/  ULDC.64 UR4, c[0x0][0x198] ;  /* 0x0000660000047ab9 */ /* 0x000fe40000000a00 */
[----:B------:R-:W-:Y:S02]  /*00b0*/  UIADD3 UR6, UP0, UR4, 0xf0, URZ ;  /* 0x000000f004067890 */ /* 0x000fe4000ff1e03f */
[----:B------:R-:W-:Y:S02]  /*00c0*/  UIADD3 UR4, UP1, UR4, 0x1f0, URZ ;  /* 0x000001f004047890 */ /* 0x000fe4000ff3e03f */
[----:B------:R-:W-:Y:S02]  /*00d0*/  UIADD3.X UR7, URZ, UR5, URZ, UP0, !UPT ;  /* 0x000000053f077290 */ /* 0x000fe400087fe43f */
[----:B------:R-:W-:-:S07]  /*00e0*/  UIADD3.X UR5, URZ, UR5, URZ, UP1, !UPT ;  /* 0x000000053f057290 */ /* 0x000fce0008ffe43f */
[----:B------:R0:W-:Y:S02]  /*00f0*/  UTMACCTL.PF [UR6] ;  /* 0x00000000060079b9 */ /* 0x0001e40008040000 */
[----:B------:R0:W-:Y:S02]  /*0100*/  UTMACCTL.PF [UR4] ;  /* 0x00000000040079b9 */ /* 0x0001e40008040000 */
[----:B0-----:R-:W-:Y:S01]  /*0110*/  NOP ;  /* 0x0000000000007918 */ /* 0x001fe20000000000 */
.L_x_1:
[----:B------:R-:W-:Y:S05]  /*0120*/  BSYNC B0 ;  /* 0x0000000000007941 */ /* 0x000fea0003800000 */
.L_x_0:
[----:B------:R-:W0:Y:S02]  /*0130*/  SHFL.IDX PT, R3, R0, RZ, 0x1f ;  /* 0x00001fff00037589 */ /* 0x000e2400000e0000 */
[----:B0-----:R-:W-:-:S13]  /*0140*/  ISETP.NE.AND P0, PT, R3, RZ, PT ;  /* 0x000000ff0300720c */ /* 0x001fda0003f05270 */
[----:B------:R-:W-:Y:S05]  /*0150*/  @P0 BRA `(.L_x_2) ;  /* 0x0000000000580947 */ /* 0x000fea0003800000 */
[----:B------:R-:W0:Y:S01]  /*0160*/  S2UR UR8, SR_CgaCtaId ;  /* 0x00000000000879c3 */ /* 0x000e220000008800 */
[----:B------:R-:W-:Y:S01]  /*0170*/  UMOV UR4, 0x400 ;  /* 0x0000040000047882 */ /* 0x000fe20000000000 */
[----:B------:R-:W-:Y:S01]  /*0180*/  UMOV UR5, 0x1 ;  /* 0x0000000100057882 */ /* 0x000fe20000000000 */
[----:B------:R-:W-:Y:S01]  /*0190*/  UMOV UR6, 0x6 ;  /* 0x0000000600067882 */ /* 0x000fe20000000000 */
[----:B------:R-:W-:Y:S01]  /*01a0*/  ELECT P0, URZ, PT ;  /* 0x00000000003f782f */ /* 0x000fe20003800000 */
[----:B------:R-:W-:-:S04]  /*01b0*/  UIADD3 UR6, -UR6, 0x100000, URZ ;  /* 0x0010000006067890 */ /* 0x000fc8000fffe13f */
[----:B------:R-:W-:Y:S02]  /*01c0*/  USHF.L.U32 UR7, UR6, 0xb, URZ ;  /* 0x0000000b06077899 */ /* 0x000fe4000800063f */
[----:B------:R-:W-:Y:S02]  /*01d0*/  USHF.L.U32 UR6, UR6, 0x1, URZ ;  /* 0x0000000106067899 */ /* 0x000fe4000800063f */
[----:B0-----:R-:W-:Y:S02]  /*01e0*/  ULEA UR8, UR8, UR4, 0x18 ;  /* 0x0000000408087291 */ /* 0x001fe4000f8ec03f */
[----:B------:R-:W-:-:S04]  /*01f0*/  UIADD3 UR4, -UR5, 0x100000, URZ ;  /* 0x0010000005047890 */ /* 0x000fc8000fffe13f */
[----:B------:R-:W-:Y:S02]  /*0200*/  USHF.L.U32 UR5, UR4, 0xb, URZ ;  /* 0x0000000b04057899 */ /* 0x000fe4000800063f */
[----:B------:R-:W-:Y:S01]  /*0210*/  USHF.L.U32 UR4, UR4, 0x1, URZ ;  /* 0x0000000104047899 */ /* 0x000fe2000800063f */
[----:B------:R-:W0:Y:S11]  /*0220*/  FENCE.VIEW.ASYNC.S ;  /* 0x00000000000073c6 */ /* 0x000e360000000000 */
[----:B0-----:R0:W1:Y:S01]  /*0230*/  SYNCS.EXCH.64 URZ, [UR8], UR4 ;  /* 0x00000004083f75b2 */ /* 0x0010620008000100 */
[----:B------:R0:W2:Y:S01]  /*0240*/  SYNCS.EXCH.64 URZ, [UR8+0x20], UR6 ;  /* 0x00002006083f75b2 */ /* 0x0000a20008000100 */
[----:B------:R0:W3:Y:S01]  /*0250*/  SYNCS.EXCH.64 URZ, [UR8+0x8], UR4 ;  /* 0x00000804083f75b2 */ /* 0x0000e20008000100 */
[----:B------:R0:W4:Y:S01]  /*0260*/  SYNCS.EXCH.64 URZ, [UR8+0x28], UR6 ;  /* 0x00002806083f75b2 */ /* 0x0001220008000100 */
[----:B------:R0:W0:Y:S01]  /*0270*/  SYNCS.EXCH.64 URZ, [UR8+0x10], UR4 ;  /* 0x00001004083f75b2 */ /* 0x0000220008000100 */
[----:B------:R0:W0:Y:S01]  /*0280*/  SYNCS.EXCH.64 URZ, [UR8+0x30], UR6 ;  /* 0x00003006083f75b2 */ /* 0x0000220008000100 */
[----:B------:R0:W0:Y:S01]  /*0290*/  SYNCS.EXCH.64 URZ, [UR8+0x18], UR4 ;  /* 0x00001804083f75b2 */ /* 0x0000220008000100 */
[----:B------:R0:W0:Y:S01]  /*02a0*/  SYNCS.EXCH.64 URZ, [UR8+0x38], UR6 ;  /* 0x00003806083f75b2 */ /* 0x0000220008000100 */
[----:B------:R-:W-:Y:S01]  /*02b0*/  NOP ;  /* 0x0000000000007918 */ /* 0x000fe20000000000 */
.L_x_2:
[----:B------:R-:W-:Y:S01]  /*02c0*/  SHF.R.S32.HI R7, RZ, 0x1f, R18 ;  /* 0x0000001fff077819 */ /* 0x000fe20000011412 */
[----:B------:R-:W5:Y:S01]  /*02d0*/  SHFL.IDX PT, R0, R0, RZ, 0x1f ;  /* 0x00001fff00007589 */ /* 0x000f6200000e0000 */
[----:B0-----:R-:W0:Y:S01]  /*02e0*/  S2UR UR8, SR_CTAID.X ;  /* 0x00000000000879c3 */ /* 0x001e220000002500 */
[----:B------:R-:W-:Y:S02]  /*02f0*/  ELECT P0, URZ, PT ;  /* 0x00000000003f782f */ /* 0x000fe40003800000 */
[----:B------:R-:W-:Y:S01]  /*0300*/  LEA.HI R7, R7, R18, RZ, 0x7 ;  /* 0x0000001207077211 */ /* 0x000fe200078f38ff */
[----:B------:R-:W1:Y:S01]  /*0310*/  S2R R4, SR_CTAID.Y ;  /* 0x0000000000047919 */ /* 0x000e620000002600 */
[----:B------:R-:W-:Y:S01]  /*0320*/  SHF.R.S32.HI R8, RZ, 0x1f, R3 ;  /* 0x0000001fff087819 */ /* 0x000fe20000011403 */
[----:B------:R-:W-:Y:S01]  /*0330*/  ULDC UR4, c[0x0][0x150] ;  /* 0x0000540000047ab9 */ /* 0x000fe20000000800 */
[----:B------:R-:W-:Y:S01]  /*0340*/  LOP3.LUT R7, R7, 0xffffff80, RZ, 0xc0, !PT ;  /* 0xffffff8007077812 */ /* 0x000fe200078ec0ff */
[----:B------:R-:W-:Y:S01]  /*0350*/  NOP ;  /* 0x0000000000007918 */ /* 0x000fe20000000000 */
[----:B------:R-:W-:Y:S01]  /*0360*/  LEA.HI R8, R8, R3, RZ, 0x2 ;  /* 0x0000000308087211 */ /* 0x000fe200078f10ff */
[----:B------:R-:W2:Y:S01]  /*0370*/  LDC R10, c[0x0][0x144] ;  /* 0x00005100ff0a7b82 */ /* 0x000ea20000000800 */
[----:B------:R-:W-:Y:S01]  /*0380*/  NOP ;  /* 0x0000000000007918 */ /* 0x000fe20000000000 */
[----:B------:R-:W-:Y:S01]  /*0390*/  IMAD.IADD R6, R18, 0x1, -R7 ;  /* 0x0000000112067824 */ /* 0x000fe200078e0a07 */
[----:B------:R-:W-:Y:S01]  /*03a0*/  LOP3.LUT R8, R8, 0x3ffffffc, RZ, 0xc0, !PT ;  /* 0x3ffffffc08087812 */ /* 0x000fe200078ec0ff */
[----:B------:R-:W-:Y:S01]  /*03b0*/  IMAD.MOV.U32 R22, RZ, RZ, 0x1 ;  /* 0x00000001ff167424 */ /* 0x000fe200078e00ff */
[----:B------:R-:W-:-:S02]  /*03c0*/  ISETP.NE.AND P3, PT, R5, RZ, PT ;  /* 0x000000ff0500720c */ /* 0x000fc40003f65270 */
[----:B------:R-:W-:Y:S01]  /*03d0*/  SHF.R.S32.HI R7, RZ, 0x1f, R6 ;  /* 0x0000001fff077819 */ /* 0x000fe20000011406 */
[----:B------:R-:W-:Y:S01]  /*03e0*/  IMAD.IADD R8, R3, 0x1, -R8 ;  /* 0x0000000103087824 */ /* 0x000fe200078e0a08 */
[----:B------:R-:W3:Y:S02]  /*03f0*/  LDC R13, c[0x0][0x140] ;  /* 0x00005000ff0d7b82 */ /* 0x000ee40000000800 */
[----:B------:R-:W-:Y:S02]  /*0400*/  LEA.HI R7, R7, R6, RZ, 0x3 ;  /* 0x0000000607077211 */ /* 0x000fe400078f18ff */
[----:B-----5:R-:W-:Y:S02]  /*0410*/  ISETP.NE.OR P0, PT, R0, RZ, !P0 ;  /* 0x000000ff0000720c */ /* 0x020fe40004705670 */
[--C-:B------:R-:W-:Y:S02]  /*0420*/  SHF.R.S32.HI R0, RZ, 0x3, R7.reuse ;  /* 0x00000003ff007819 */ /* 0x100fe40000011407 */
[----:B------:R-:W-:-:S02]  /*0430*/  SHF.R.S32.HI R7, RZ, 0x1f, R7 ;  /* 0x0000001fff077819 */ /* 0x000fc40000011407 */
[----:B0-----:R-:W-:Y:S02]  /*0440*/  I2FP.F32.U32 R9, UR8 ;  /* 0x0000000800097c45 */ /* 0x001fe40008201000 */
[----:B------:R-:W-:-:S03]  /*0450*/  LEA.HI R7, R7, R0, RZ, 0x2 ;  /* 0x0000000007077211 */ /* 0x000fc600078f10ff */
[----:B------:R-:W-:Y:S01]  /*0460*/  FMUL R9, R9, UR4 ;  /* 0x0000000409097c20 */ /* 0x000fe20008400000 */
[----:B------:R-:W-:Y:S01]  /*0470*/  LOP3.LUT R7, R7, 0xfffffffc, RZ, 0xc0, !PT ;  /* 0xfffffffc07077812 */ /* 0x000fe200078ec0ff */
[----:B------:R-:W-:Y:S01]  /*0480*/  VOTEU.ALL UP0, P0 ;  /* 0x00000000003f7886 */ /* 0x000fe20000000000 */
[----:B-1----:R-:W-:Y:S01]  /*0490*/  I2FP.F32.U32 R3, R4 ;  /* 0x0000000400037245 */ /* 0x002fe20000201000 */
[----:B------:R-:W-:Y:S01]  /*04a0*/  ULDC UR4, c[0x0][0x154] ;  /* 0x0000550000047ab9 */ /* 0x000fe20000000800 */
[----:B------:R-:W-:Y:S01]  /*04b0*/  VOTEU.ALL UP1, P0 ;  /* 0x00000000003f7886 */ /* 0x000fe20000020000 */
[----:B------:R-:W0:Y:S01]  /*04c0*/  F2I.U32.TRUNC.NTZ R9, R9 ;  /* 0x0000000900097305 */ /* 0x000e22000020f000 */
[----:B------:R-:W-:Y:S01]  /*04d0*/  IMAD.IADD R7, R0, 0x1, -R7 ;  /* 0x0000000100077824 */ /* 0x000fe200078e0a07 */
[----:B------:R-:W1:Y:S01]  /*04e0*/  @!UP0 S2UR UR7, SR_CgaCtaId ;  /* 0x00000000000789c3 */ /* 0x000e620000008800 */
[----:B------:R-:W-:Y:S01]  /*04f0*/  FMUL R12, R3, UR4 ;  /* 0x00000004030c7c20 */ /* 0x000fe20008400000 */
[----:B------:R-:W-:Y:S01]  /*0500*/  UMOV UR4, 0x20 ;  /* 0x0000002000047882 */ /* 0x000fe20000000000 */
[----:B------:R-:W-:Y:S01]  /*0510*/  IMAD R8, R8, 0x4, R7 ;  /* 0x0000000408087824 */ /* 0x000fe200078e0207 */
[----:B------:R-:W-:Y:S01]  /*0520*/  @!UP0 UMOV UR6, 0x400 ;  /* 0x0000040000068882 */ /* 0x000fe20000000000 */
[----:B------:R-:W-:-:S04]  /*0530*/  @!UP0 UIADD3 UR4, -UR4, 0x100000, URZ ;  /* 0x0010000004048890 */ /* 0x000fc8000fffe13f */
[----:B------:R-:W-:Y:S02]  /*0540*/  @!UP0 USHF.L.U32 UR5, UR4, 0xb, URZ ;  /* 0x0000000b04058899 */ /* 0x000fe4000800063f */
[----:B------:R-:W-:Y:S01]  /*0550*/  @!UP0 USHF.L.U32 UR4, UR4, 0x1, URZ ;  /* 0x0000000104048899 */ /* 0x000fe2000800063f */
[----:B---3--:R-:W-:Y:S01]  /*0560*/  ISETP.EQ.U32.AND P2, PT, R13, 0x1, PT ;  /* 0x000000010d00780c */ /* 0x008fe20003f42070 */
[----:B------:R-:W3:Y:S01]  /*0570*/  F2I.U32.TRUNC.NTZ R12, R12 ;  /* 0x0000000c000c7305 */ /* 0x000ee2000020f000 */
[C---:B------:R-:W-:Y:S01]  /*0580*/  LEA.HI R0, R8.reuse, R8, RZ, 0x1 ;  /* 0x0000000808007211 */ /* 0x040fe200078f08ff */
[----:B------:R-:W5:Y:S01]  /*0590*/  LDC R7, c[0x0][0x148] ;  /* 0x00005200ff077b82 */ /* 0x000f620000000800 */
[----:B------:R-:W-:Y:S02]  /*05a0*/  IMAD.SHL.U32 R23, R8, 0x4, RZ ;  /* 0x0000000408177824 */ /* 0x000fe400078e00ff */
[----:B------:R-:W-:Y:S01]  /*05b0*/  LOP3.LUT R11, R0, 0xfffffffe, RZ, 0xc0, !PT ;  /* 0xfffffffe000b7812 */ /* 0x000fe200078ec0ff */
[----:B0-----:R-:W-:Y:S01]  /*05c0*/  IMAD.MOV R15, RZ, RZ, -R9 ;  /* 0x000000ffff0f7224 */ /* 0x001fe200078e0a09 */
[----:B------:R-:W-:-:S02]  /*05d0*/  SHF.R.S32.HI R9, RZ, 0x1f, R2 ;  /* 0x0000001fff097819 */ /* 0x000fc40000011402 */
[----:B------:R-:W-:Y:S01]  /*05e0*/  LOP3.LUT R23, R8, 0xc, R23, 0x78, !PT ;  /* 0x0000000c08177812 */ /* 0x000fe200078e7817 */
[----:B--2---:R-:W-:Y:S01]  /*05f0*/  IMAD R3, R10, R15, UR8 ;  /* 0x000000080a037e24 */ /* 0x004fe2000f8e020f */
[----:B------:R-:W-:Y:S01]  /*0600*/  LEA.HI R9, R9, R2, RZ, 0x2 ;  /* 0x0000000209097211 */ /* 0x000fe200078f10ff */
[----:B------:R-:W-:-:S03]  /*0610*/  IMAD.IADD R0, R8, 0x1, -R11 ;  /* 0x0000000108007824 */ /* 0x000fc600078e0a0b */
[----:B------:R-:W-:Y:S01]  /*0620*/  LOP3.LUT R9, R9, 0xfffffffc, RZ, 0xc0, !PT ;  /* 0xfffffffc09097812 */ /* 0x000fe200078ec0ff */
[----:B---3--:R-:W-:Y:S01]  /*0630*/  IMAD.MOV R21, RZ, RZ, -R12 ;  /* 0x000000ffff157224 */ /* 0x008fe200078e0a0c */
[----:B------:R-:W-:Y:S01]  /*0640*/  ISETP.NE.AND P4, PT, R0, R3, PT ;  /* 0x000000030000720c */ /* 0x000fe20003f85270 */
[----:B-1----:R-:W-:Y:S02]  /*0650*/  @!UP0 ULEA UR6, UR7, UR6, 0x18 ;  /* 0x0000000607068291 */ /* 0x002fe4000f8ec03f */
[----:B------:R-:W-:Y:S01]  /*0660*/  IMAD.IADD R0, R2, 0x1, -R9 ;  /* 0x0000000102007824 */ /* 0x000fe200078e0a09 */
[----:B------:R-:W-:Y:S01]  /*0670*/  VOTEU.ALL UP0, P0 ;  /* 0x00000000003f7886 */ /* 0x000fe20000000000 */
[----:B------:R-:W-:Y:S01]  /*0680*/  LOP3.LUT P0, RZ, R6, 0x7, RZ, 0xc0, !PT ;  /* 0x0000000706ff7812 */ /* 0x000fe2000780c0ff */
[----:B------:R-:W-:Y:S02]  /*0690*/  VIADD R6, R5, 0xffffffff ;  /* 0xffffffff05067836 */ /* 0x000fe40000000000 */
[----:B------:R-:W-:Y:S01]  /*06a0*/  ISETP.NE.AND P1, PT, R0, 0x3, PT ;  /* 0x000000030000780c */ /* 0x000fe20003f25270 */
[----:B-----5:R-:W-:Y:S01]  /*06b0*/  IMAD R9, R7, R21, R4 ;  /* 0x0000001507097224 */ /* 0x020fe200078e0204 */
[----:B------:R-:W-:-:S02]  /*06c0*/  ISETP.LT.U32.AND P0, PT, R23, 0x4, !P0 ;  /* 0x000000041700780c */ /* 0x000fc40004701070 */
[----:B------:R-:W-:Y:S01]  /*06d0*/  ISETP.EQ.OR P1, PT, R0, RZ, !P1 ;  /* 0x000000ff0000720c */ /* 0x000fe20004f22670 */
[----:B------:R-:W0:Y:S02]  /*06e0*/  FENCE.VIEW.ASYNC.S ;  /* 0x00000000000073c6 */ /* 0x000e240000000000 */
[----:B0-----:R0:W1:Y:S01]  /*06f0*/  @!UP0 SYNCS.EXCH.64 URZ, [UR6+0x50], UR4 ;  /* 0x00005004063f85b2 */ /* 0x0010620008000100 */
[----:B------:R-:W-:Y:S02]  /*0700*/  @P4 LEA.HI R2, R23, R23, RZ, 0x1 ;  /* 0x0000001717024211 */ /* 0x000fe400078f08ff */
[----:B------:R-:W-:Y:S02]  /*0710*/  ISETP.EQ.AND P1, PT, R5, RZ, P1 ;  /* 0x000000ff0500720c */ /* 0x000fe40000f22270 */
[----:B------:R-:W-:Y:S02]  /*0720*/  @P4 SHF.R.S32.HI R2, RZ, 0x1, R2 ;  /* 0x00000001ff024819 */ /* 0x000fe40000011402 */
[----:B------:R-:W-:-:S02]  /*0730*/  ISETP.GE.U32.AND P6, PT, R6, 0x2, PT ;  /* 0x000000020600780c */ /* 0x000fc40003fc6070 */
[----:B------:R-:W-:Y:S02]  /*0740*/  @P4 ISETP.NE.AND P5, PT, R2, R9, PT ;  /* 0x000000090200420c */ /* 0x000fe40003fa5270 */
[----:B------:R-:W-:Y:S02]  /*0750*/  SEL R9, RZ, 0x1, !P0 ;  /* 0x00000001ff097807 */ /* 0x000fe40004000000 */
[----:B------:R-:W-:Y:S02]  /*0760*/  @P4 SEL R22, RZ, 0x1, P5 ;  /* 0x00000001ff164807 */ /* 0x000fe40002800000 */
[----:B------:R-:W-:Y:S01]  /*0770*/  SEL R19, RZ, 0x1, !P1 ;  /* 0x00000001ff137807 */ /* 0x000fe20004800000 */
[----:B------:R0:W2:Y:S01]  /*0780*/  @!UP1 SYNCS.EXCH.64 URZ, [UR6+0x58], UR4 ;  /* 0x00005804063f95b2 */ /* 0x0000a20008000100 */
[----:B------:R-:W-:Y:S01]  /*0790*/  LOP3.LUT R22, R22, R9, RZ, 0xc0, !PT ;  /* 0x0000000916167212 */ /* 0x000fe200078ec0ff */
[----:B------:R-:W-:Y:S01]  /*07a0*/  NOP ;  /* 0x0000000000007918 */ /* 0x000fe20000000000 */
[----:B------:R-:W-:Y:S01]  /*07b0*/  SEL R19, R19, 0x2, P6 ;  /* 0x0000000213137807 */ /* 0x000fe20003000000 */
[----:B------:R-:W-:Y:S06]  /*07c0*/  @!P2 BRA `(.L_x_3) ;  /* 0x000000000008a947 */ /* 0x000fec0003800000 */
[----:B-12-4-:R-:W-:Y:S01]  /*07d0*/  UCGABAR_ARV ;  /* 0x00000000000079c7 */ /* 0x016fe20008000000 */
[----:B------:R-:W-:Y:S05]  /*07e0*/  BRA `(.L_x_4) ;  /* 0x0000000000047947 */ /* 0x000fea0003800000 */
.L_x_3:
[----:B-12-4-:R-:W-:Y:S01]  /*07f0*/  NOP ;  /* 0x0000000000007918 */ /* 0x016fe20000000000 */
.L_x_4:
[----:B------:R-:W1:Y:S01]  /*0800*/  LDC R2, c[0x0][0x65c] ;  /* 0x00019700ff027b82 */ /* 0x000e620000000800 */
[----:B------:R-:W-:Y:S02]  /*0810*/  IMAD.U32 R8, RZ, RZ, UR8 ;  /* 0x00000008ff087e24 */ /* 0x000fe4000f8e00ff */
[----:B------:R-:W-:Y:S01]  /*0820*/  IMAD.MOV.U32 R9, RZ, RZ, RZ ;  /* 0x000000ffff097224 */ /* 0x000fe200078e00ff */
[----:B-1----:R-:W-:-:S04]  /*0830*/  ISETP.NE.AND P1, PT, R2, 0x1, PT ;  /* 0x000000010200780c */ /* 0x002fc80003f25270 */
[----:B------:R-:W-:-:S09]  /*0840*/  P2R R5, PR, RZ, 0x2 ;  /* 0x00000002ff057803 */ /* 0x000fd20000000000 */
[----:B------:R-:W1:Y:S01]  /*0850*/  @P1 LDC R17, c[0x0][0x10] ;  /* 0x00000400ff111b82 */ /* 0x000e620000000800 */
[----:B------:R-:W-:Y:S02]  /*0860*/  @P1 IMAD.MOV.U32 R5, RZ, RZ, RZ ;  /* 0x000000ffff051224 */ /* 0x000fe400078e00ff */
[----:B------:R-:W-:-:S05]  /*0870*/  @P1 IMAD.MOV.U32 R13, RZ, RZ, RZ ;  /* 0x000000ffff0d1224 */ /* 0x000fca00078e00ff */
[----:B------:R-:W2:Y:S01]  /*0880*/  @!P1 LDC R11, c[0x0][0xc] ;  /* 0x00000300ff0b9b82 */ /* 0x000ea20000000800 */
[----:B-1----:R-:W-:-:S04]  /*0890*/  @P1 IMAD.WIDE.U32 R16, R17, UR8, R4 ;  /* 0x0000000811101c25 */ /* 0x002fc8000f8e0004 */
[----:B------:R-:W-:Y:S02]  /*08a0*/  @P1 IMAD.IADD R17, R17, 0x1, R13 ;  /* 0x0000000111111824 */ /* 0x000fe400078e020d */
[----:B--2---:R-:W-:-:S04]  /*08b0*/  @!P1 IMAD.WIDE.U32 R8, R4, R11, R8 ;  /* 0x0000000b04089225 */ /* 0x004fc800078e0008 */
[----:B------:R-:W-:Y:S02]  /*08c0*/  @!P1 IMAD.MOV.U32 R16, RZ, RZ, R8 ;  /* 0x000000ffff109224 */ /* 0x000fe400078e0008 */
[----:B------:R-:W-:Y:S01]  /*08d0*/  @!P1 IMAD.MOV.U32 R17, RZ, RZ, R9 ;  /* 0x000000ffff119224 */ /* 0x000fe200078e0009 */
[----:B------:R-:W-:Y:S06]  /*08e0*/  @!P2 BRA `(.L_x_5) ;  /* 0x00000000000ca947 */ /* 0x000fec0003800000 */
[----:B------:R-:W-:Y:S01]  /*08f0*/  UCGABAR_WAIT ;  /* 0x0000000000007dc7 */ /* 0x000fe20008000000 */
[----:B------:R-:W-:Y:S01]  /*0900*/  CCTL.IVALL ;  /* 0x00000000ff00798f */ /* 0x000fe20002000000 */
[----:B------:R-:W-:Y:S05]  /*0910*/  BRA `(.L_x_6) ;  /* 0x0000000000047947 */ /* 0x000fea0003800000 */
.L_x_5:
[----:B------:R-:W-:Y:S06]  /*0920*/  BAR.SYNC.DEFER_BLOCKING 0x0 ;  /* 0x0000000000007b1d */ /* 0x000fec0000010000 */
.L_x_6:
[----:B------:R-:W-:Y:S05]  /*0930*/  @!P3 BRA `(.L_x_7) ;  /* 0x0000005c0010b947 */ /* 0x000fea0003800000 */
[----:B------:R-:W-:-:S13]  /*0940*/  ISETP.GT.U32.AND P0, PT, R6, 0x1, PT ;  /* 0x000000010600780c */ /* 0x000fda0003f04070 */
[----:B0-----:R-:W-:Y:S05]  /*0950*/  @P0 EXIT ;  /* 0x000000000000094d */ /* 0x001fea0003800000 */
[----:B------:R-:W-:Y:S01]  /*0960*/  ULDC.64 UR4, c[0x0][0x650] ;  /* 0x0001940000047ab9 */ /* 0x000fe20000000a00 */
[----:B------:R-:W-:Y:S01]  /*0970*/  PRMT R0, RZ, 0x7610, R0 ;  /* 0x00007610ff007816 */ /* 0x000fe20000000000 */
[----:B------:R-:W-:Y:S01]  /*0980*/  IMAD.MOV.U32 R92, RZ, RZ, -0x1 ;  /* 0xffffffffff5c7424 */ /* 0x000fe200078e00ff */
[----:B------:R-:W-:Y:S01]  /*0990*/  ISETP.GE.U32.AND P0, PT, R16, UR4, PT ;  /* 0x0000000410007c0c */ /* 0x000fe2000bf06070 */
[----:B------:R-:W-:Y:S02]  /*09a0*/  IMAD.MOV.U32 R93, RZ, RZ, -0x1 ;  /* 0xffffffffff5d7424 */ /* 0x000fe400078e00ff */
[----:B------:R-:W-:Y:S01]  /*09b0*/  IMAD.MOV.U32 R91, RZ, RZ, -0x1 ;  /* 0xffffffffff5b7424 */ /* 0x000fe200078e00ff */
[----:B------:R-:W-:-:S13]  /*09c0*/  ISETP.GE.U32.AND.EX P0, PT, R17, UR5, PT, P0 ;  /* 0x0000000511007c0c */ /* 0x000fda000bf06100 */
[----:B------:R-:W-:Y:S05]  /*09d0*/  @P0 BRA `(.L_x_8) ;  /* 0x0000000400280947 */ /* 0x000fea0003800000 */
[----:B------:R-:W0:Y:S01]  /*09e0*/  LDC.64 R24, c[0x0][0x628] ;  /* 0x00018a00ff187b82 */ /* 0x000e220000000a00 */
[----:B------:R-:W-:Y:S02]  /*09f0*/  IMAD.MOV.U32 R8, RZ, RZ, R16 ;  /* 0x000000ffff087224 */ /* 0x000fe400078e0010 */
[----:B------:R-:W-:-:S05]  /*0a00*/  IMAD.MOV.U32 R9, RZ, RZ, R17 ;  /* 0x000000ffff097224 */ /* 0x000fca00078e0011 */
[----:B------:R-:W1:Y:S08]  /*0a10*/  LDC R0, c[0x0][0x630] ;  /* 0x00018c00ff007b82 */ /* 0x000e700000000800 */
[----:B------:R-:W2:Y:S01]  /*0a20*/  LDC.64 R26, c[0x0][0x620] ;  /* 0x00018800ff1a7b82 */ /* 0x000ea20000000a00 */
[----:B0-----:R-:W-:-:S04]  /*0a30*/  ISETP.NE.U32.AND P0, PT, R24, RZ, PT ;  /* 0x000000ff1800720c */ /* 0x001fc80003f05070 */
[----:B------:R-:W-:-:S13]  /*0a40*/  ISETP.NE.AND.EX P0, PT, R25, RZ, PT, P0 ;  /* 0x000000ff1900720c */ /* 0x000fda0003f05300 */
[----:B-12---:R-:W-:Y:S05]  /*0a50*/  @!P0 BRA `(.L_x_9) ;  /* 0x0000000000288947 */ /* 0x006fea0003800000 */
[----:B------:R-:W0:Y:S02]  /*0a60*/  LDC R13, c[0x0][0x634] ;  /* 0x00018d00ff0d7b82 */ /* 0x000e240000000800 */
[----:B0-----:R-:W-:-:S05]  /*0a70*/  IADD3 R13, P0, R16, R13, RZ ;  /* 0x0000000d100d7210 */ /* 0x001fca0007f1e0ff */
[----:B------:R-:W-:-:S04]  /*0a80*/  IMAD.X R15, RZ, RZ, R17, P0 ;  /* 0x000000ffff0f7224 */ /* 0x000fc800000e0611 */
[----:B------:R-:W-:-:S04]  /*0a90*/  IMAD.WIDE.U32 R8, R15, R24, RZ ;  /* 0x000000180f087225 */ /* 0x000fc800078e00ff */
[----:B------:R-:W-:-:S04]  /*0aa0*/  IMAD.WIDE.U32 R10, P0, R13, R25, R8 ;  /* 0x000000190d0a7225 */ /* 0x000fc80007800008 */
[----:B------:R-:W-:-:S04]  /*0ab0*/  IMAD.WIDE.U32 R8, R13, R24, RZ ;  /* 0x000000180d087225 */ /* 0x000fc800078e00ff */
[----:B------:R-:W-:Y:S01]  /*0ac0*/  IMAD.X R13, RZ, RZ, RZ, P0 ;  /* 0x000000ffff0d7224 */ /* 0x000fe200000e06ff */
[----:B------:R-:W-:Y:S01]  /*0ad0*/  IADD3 RZ, P0, R9, R10, RZ ;  /* 0x0000000a09ff7210 */ /* 0x000fe20007f1e0ff */
[----:B------:R-:W-:-:S04]  /*0ae0*/  IMAD.MOV.U32 R12, RZ, RZ, R11 ;  /* 0x000000ffff0c7224 */ /* 0x000fc800078e000b */
[----:B------:R-:W-:-:S08]  /*0af0*/  IMAD.WIDE.U32.X R8, R15, R25, R12, P0 ;  /* 0x000000190f087225 */ /* 0x000fd000000e040c */
.L_x_9:
[----:B------:R-:W0:Y:S01]  /*0b00*/  LDC.64 R24, c[0x0][0x640] ;  /* 0x00019000ff187b82 */ /* 0x000e220000000a00 */
[-CC-:B------:R-:W-:Y:S01]  /*0b10*/  SHF.R.U64 R91, R8, R0.reuse, R9.reuse ;  /* 0x00000000085b7219 */ /* 0x180fe20000001209 */
[----:B------:R-:W-:Y:S01]  /*0b20*/  IMAD R30, R7, R21, R4 ;  /* 0x00000015071e7224 */ /* 0x000fe200078e0204 */
[----:B------:R-:W-:Y:S01]  /*0b30*/  SHF.R.U32.HI R0, RZ, R0, R9 ;  /* 0x00000000ff007219 */ /* 0x000fe20000011609 */
[----:B------:R-:W-:Y:S01]  /*0b40*/  IMAD.MOV.U32 R21, RZ, RZ, 0x1 ;  /* 0x00000001ff157424 */ /* 0x000fe200078e00ff */
[----:B------:R-:W-:-:S03]  /*0b50*/  IADD3 R5, P0, RZ, -R91, RZ ;  /* 0x8000005bff057210 */ /* 0x000fc60007f1e0ff */
[----:B------:R-:W1:Y:S02]  /*0b60*/  LDC R6, c[0x0][0x618] ;  /* 0x00018600ff067b82 */ /* 0x000e640000000800 */
[----:B------:R-:W-:-:S04]  /*0b70*/  IMAD.X R9, RZ, RZ, ~R0, P0 ;  /* 0x000000ffff097224 */ /* 0x000fc800000e0e00 */
[-C--:B------:R-:W-:Y:S02]  /*0b80*/  IMAD R0, R9, R26.reuse, RZ ;  /* 0x0000001a09007224 */ /* 0x080fe400078e02ff */
[----:B------:R-:W2:Y:S01]  /*0b90*/  LDC R11, c[0x0][0x608] ;  /* 0x00018200ff0b7b82 */ /* 0x000ea20000000800 */
[----:B------:R-:W-:-:S04]  /*0ba0*/  IMAD.WIDE.U32 R8, R5, R26, R16 ;  /* 0x0000001a05087225 */ /* 0x000fc800078e0010 */
[----:B------:R-:W-:-:S03]  /*0bb0*/  IMAD R5, R5, R27, R0 ;  /* 0x0000001b05057224 */ /* 0x000fc600078e0200 */
[----:B------:R-:W3:Y:S01]  /*0bc0*/  LDC R12, c[0x0][0x658] ;  /* 0x00019600ff0c7b82 */ /* 0x000ee20000000800 */
[----:B0-----:R-:W-:Y:S01]  /*0bd0*/  ISETP.NE.U32.AND P0, PT, R24, RZ, PT ;  /* 0x000000ff1800720c */ /* 0x001fe20003f05070 */
[----:B------:R-:W-:Y:S02]  /*0be0*/  IMAD.IADD R5, R9, 0x1, R5 ;  /* 0x0000000109057824 */ /* 0x000fe400078e0205 */
[----:B------:R-:W-:Y:S01]  /*0bf0*/  IMAD.MOV.U32 R9, RZ, RZ, -0x1 ;  /* 0xffffffffff097424 */ /* 0x000fe200078e00ff */
[----:B------:R-:W-:-:S03]  /*0c00*/  ISETP.NE.AND.EX P0, PT, R25, RZ, PT, P0 ;  /* 0x000000ff1900720c */ /* 0x000fc60003f05300 */
[----:B------:R-:W0:Y:S01]  /*0c10*/  LDC R15, c[0x0][0x600] ;  /* 0x00018000ff0f7b82 */ /* 0x000e220000000800 */
[-CC-:B-1----:R-:W-:Y:S02]  /*0c20*/  SHF.R.U64 R13, R8, R6.reuse, R5.reuse ;  /* 0x00000006080d7219 */ /* 0x182fe40000001205 */
[----:B------:R-:W-:-:S05]  /*0c30*/  SHF.R.U32.HI R0, RZ, R6, R5 ;  /* 0x00000006ff007219 */ /* 0x000fca0000011605 */
[----:B------:R-:W1:Y:S01]  /*0c40*/  LDC R14, c[0x0][0x648] ;  /* 0x00019200ff0e7b82 */ /* 0x000e620000000800 */
[-CC-:B--2---:R-:W-:Y:S02]  /*0c50*/  SHF.R.U64 R27, R13, R11.reuse, R0.reuse ;  /* 0x0000000b0d1b7219 */ /* 0x184fe40000001200 */
[----:B------:R-:W-:-:S05]  /*0c60*/  SHF.R.U32.HI R5, RZ, R11, R0 ;  /* 0x0000000bff057219 */ /* 0x000fca0000011600 */
[----:B------:R-:W2:Y:S01]  /*0c70*/  LDC R20, c[0x0][0x638] ;  /* 0x00018e00ff147b82 */ /* 0x000ea20000000800 */
[-CC-:B---3--:R-:W-:Y:S02]  /*0c80*/  SHF.R.U64 R28, R27, R12.reuse, R5.reuse ;  /* 0x0000000c1b1c7219 */ /* 0x188fe40000001205 */
[-C--:B------:R-:W-:Y:S02]  /*0c90*/  SHF.L.U32 R0, R9, R12.reuse, RZ ;  /* 0x0000000c09007219 */ /* 0x080fe400000006ff */
[----:B------:R-:W-:Y:S01]  /*0ca0*/  SHF.R.U32.HI R5, RZ, R12, R5 ;  /* 0x0000000cff057219 */ /* 0x000fe20000011605 */
[----:B------:R-:W-:Y:S01]  /*0cb0*/  IMAD.MOV.U32 R4, RZ, RZ, R28 ;  /* 0x000000ffff047224 */ /* 0x000fe200078e001c */
[----:B------:R-:W-:Y:S01]  /*0cc0*/  LOP3.LUT R10, RZ, R0, RZ, 0x33, !PT ;  /* 0x00000000ff0a7212 */ /* 0x000fe200078e33ff */
[----:B------:R-:W3:Y:S01]  /*0cd0*/  LDC R26, c[0x0][0x610] ;  /* 0x00018400ff1a7b82 */ /* 0x000ee20000000800 */
[----:B------:R-:W-:Y:S05]  /*0ce0*/  @!P0 BRA `(.L_x_10) ;  /* 0x0000000000288947 */ /* 0x000fea0003800000 */
[----:B------:R-:W4:Y:S02]  /*0cf0*/  LDC R9, c[0x0][0x64c] ;  /* 0x00019300ff097b82 */ /* 0x000f240000000800 */
[----:B----4-:R-:W-:-:S05]  /*0d00*/  IADD3 R9, P0, R28, R9, RZ ;  /* 0x000000091c097210 */ /* 0x010fca0007f1e0ff */
        /* <DEDUP_REMOVED lines=8> */
.L_x_10:
[----:B-1----:R-:W-:Y:S01]  /*0d90*/  SHF.R.U64 R4, R4, R14, R5 ;  /* 0x0000000e04047219 */ /* 0x002fe20000001205 */
[----:B0-----:R-:W-:Y:S01]  /*0da0*/  VIADD R6, R15, 0xffffffff ;  /* 0xffffffff0f067836 */ /* 0x001fe20000000000 */
[----:B------:R-:W-:Y:S02]  /*0db0*/  SHF.L.U32 R0, R21, R12, RZ ;  /* 0x0000000c15007219 */ /* 0x000fe400000006ff */
[----:B------:R-:W-:Y:S01]  /*0dc0*/  LOP3.LUT R5, R27, R10, RZ, 0xc0, !PT ;  /* 0x0000000a1b057212 */ /* 0x000fe200078ec0ff */
[----:B------:R-:W-:Y:S01]  /*0dd0*/  IMAD.MOV R7, RZ, RZ, -R4 ;  /* 0x000000ffff077224 */ /* 0x000fe200078e0a04 */
[----:B------:R-:W-:Y:S02]  /*0de0*/  SEL R3, R3, R30, !P1 ;  /* 0x0000001e03037207 */ /* 0x000fe40004800000 */
[----:B------:R-:W-:Y:S01]  /*0df0*/  LOP3.LUT R6, R13, R6, RZ, 0xc0, !PT ;  /* 0x000000060d067212 */ /* 0x000fe200078ec0ff */
[----:B------:R-:W-:Y:S02]  /*0e00*/  IMAD R4, R0, R4, R5 ;  /* 0x0000000400047224 */ /* 0x000fe400078e0205 */
[----:B--2---:R-:W-:-:S02]  /*0e10*/  IMAD R0, R7, R20, R28 ;  /* 0x0000001407007224 */ /* 0x004fc400078e021c */
[----:B---3--:R-:W-:Y:S02]  /*0e20*/  IMAD R3, R4, R26, R3 ;  /* 0x0000001a04037224 */ /* 0x008fe400078e0203 */
[----:B------:R-:W-:Y:S02]  /*0e30*/  IMAD R92, R0, R15, R6 ;  /* 0x0000000f005c7224 */ /* 0x000fe400078e0206 */
[----:B------:R-:W-:-:S03]  /*0e40*/  IMAD.MOV.U32 R4, RZ, RZ, 0x1 ;  /* 0x00000001ff047424 */ /* 0x000fc600078e00ff */
[----:B------:R-:W-:Y:S02]  /*0e50*/  SEL R93, R92, R3, !P1 ;  /* 0x000000035c5d7207 */ /* 0x000fe40004800000 */
[----:B------:R-:W-:Y:S02]  /*0e60*/  PRMT R0, R4, 0x7610, R0 ;  /* 0x0000761004007816 */ /* 0x000fe40000000000 */
[----:B------:R-:W-:-:S07]  /*0e70*/  SEL R92, R3, R92, !P1 ;  /* 0x0000005c035c7207 */ /* 0x000fce0004800000 */
.L_x_8:
[----:B------:R-:W-:-:S08]  /*0e80*/  NOP ;  /* 0x0000000000007918 */ /* 0x000fd00000000000 */
[----:B------:R-:W0:Y:S02]  /*0e90*/  USETMAXREG.TRY_ALLOC.CTAPOOL UP0, 0xe8 ;  /* 0x000000e8000079c8 */ /* 0x000e240008000600 */
[----:B0-----:R-:W-:-:S13]  /*0ea0*/  PLOP3.LUT P0, PT, PT, PT, UP0, 0x80, 0x0 ;  /* 0x000000000000781c */ /* 0x001fda0003f0f008 */
[----:B------:R-:W-:Y:S05]  /*0eb0*/  @!P0 BRA `(.L_x_8) ;  /* 0xfffffffc00f08947 */ /* 0x000fea000383ffff */
[----:B------:R-:W-:Y:S01]  /*0ec0*/  ULDC.64 UR4, c[0x0][0x598] ;  /* 0x0001660000047ab9 */ /* 0x000fe20000000a00 */
[----:B------:R-:W-:Y:S01]  /*0ed0*/  ULDC.64 UR36, c[0x0][0x208] ;  /* 0x0000820000247ab9 */ /* 0x000fe20000000a00 */
[----:B------:R-:W-:-:S04]  /*0ee0*/  ISETP.NE.U32.AND P0, PT, RZ, UR4, PT ;  /* 0x00000004ff007c0c */ /* 0x000fc8000bf05070 */
[----:B------:R-:W-:-:S13]  /*0ef0*/  ISETP.NE.AND.EX P0, PT, RZ, UR5, PT, P0 ;  /* 0x00000005ff007c0c */ /* 0x000fda000bf05300 */
[----:B------:R-:W-:Y:S05]  /*0f00*/  @!P0 BRA `(.L_x_11) ;  /* 0x00000000001c8947 */ /* 0x000fea0003800000 */
[----:B------:R-:W0:Y:S02]  /*0f10*/  LDC.64 R4, c[0x0][0x598] ;  /* 0x00016600ff047b82 */ /* 0x000e240000000a00 */
[----:B0-----:R-:W2:Y:S02]  /*0f20*/  LDG.E.64 R4, desc[UR36][R4.64] ;  /* 0x0000002404047981 */ /* 0x001ea4000c1e1b00 */
[----:B--2---:R-:W-:-:S04]  /*0f30*/  ISETP.NE.U32.AND P0, PT, R4, RZ, PT ;  /* 0x000000ff0400720c */ /* 0x004fc80003f05070 */
[----:B------:R-:W-:-:S13]  /*0f40*/  ISETP.NE.AND.EX P0, PT, R5, RZ, PT, P0 ;  /* 0x000000ff0500720c */ /* 0x000fda0003f05300 */
[----:B------:R-:W-:Y:S05]  /*0f50*/  @!P0 BRA `(.L_x_11) ;  /* 0x0000000000088947 */ /* 0x000fea0003800000 */
[----:B------:R0:W5:Y:S01]  /*0f60*/  LD.E R88, desc[UR36][R4.64] ;  /* 0x0000002404587980 */ /* 0x000162000c101900 */
[----:B------:R-:W-:Y:S05]  /*0f70*/  BRA `(.L_x_12) ;  /* 0x0000000000247947 */ /* 0x000fea0003800000 */
.L_x_11:
[----:B------:R-:W-:Y:S02]  /*0f80*/  ULDC.64 UR4, c[0x0][0x588] ;  /* 0x0001620000047ab9 */ /* 0x000fe40000000a00 */
[----:B------:R-:W-:-:S04]  /*0f90*/  ISETP.NE.U32.AND P0, PT, RZ, UR4, PT ;  /* 0x00000004ff007c0c */ /* 0x000fc8000bf05070 */
[----:B------:R-:W-:-:S13]  /*0fa0*/  ISETP.NE.AND.EX P0, PT, RZ, UR5, PT, P0 ;  /* 0x00000005ff007c0c */ /* 0x000fda000bf05300 */
[----:B------:R-:W-:Y:S05]  /*0fb0*/  @!P0 BRA `(.L_x_13) ;  /* 0x00000000000c8947 */ /* 0x000fea0003800000 */
[----:B------:R-:W0:Y:S02]  /*0fc0*/  LDC.64 R88, c[0x0][0x588] ;  /* 0x00016200ff587b82 */ /* 0x000e240000000a00 */
[----:B0-----:R1:W5:Y:S01]  /*0fd0*/  LDG.E R88, desc[UR36][R88.64] ;  /* 0x0000002458587981 */ /* 0x001362000c1e1900 */
[----:B------:R-:W-:Y:S05]  /*0fe0*/  BRA `(.L_x_12) ;  /* 0x0000000000087947 */ /* 0x000fea0003800000 */
.L_x_13:
[----:B------:R-:W-:Y:S02]  /*0ff0*/  ULDC UR4, c[0x0][0x580] ;  /* 0x0001600000047ab9 */ /* 0x000fe40000000800 */
[----:B------:R-:W-:-:S07]  /*1000*/  IMAD.U32 R88, RZ, RZ, UR4 ;  /* 0x00000004ff587e24 */ /* 0x000fce000f8e00ff */
.L_x_12:
[----:B------:R-:W-:Y:S02]  /*1010*/  ULDC.64 UR4, c[0x0][0x5a0] ;  /* 0x0001680000047ab9 */ /* 0x000fe40000000a00 */
[----:B------:R-:W-:-:S04]  /*1020*/  ISETP.NE.U32.AND P0, PT, RZ, UR4, PT ;  /* 0x00000004ff007c0c */ /* 0x000fc8000bf05070 */
[----:B------:R-:W-:-:S13]  /*1030*/  ISETP.NE.AND.EX P0, PT, RZ, UR5, PT, P0 ;  /* 0x00000005ff007c0c */ /* 0x000fda000bf05300 */
[----:B------:R-:W-:Y:S05]  /*1040*/  @!P0 BRA `(.L_x_14) ;  /* 0x00000000001c8947 */ /* 0x000fea0003800000 */
[----:B0-----:R-:W0:Y:S02]  /*1050*/  LDC.64 R4, c[0x0][0x5a0] ;  /* 0x00016800ff047b82 */ /* 0x001e240000000a00 */
[----:B0-----:R-:W2:Y:S02]  /*1060*/  LDG.E.64 R4, desc[UR36][R4.64] ;  /* 0x0000002404047981 */ /* 0x001ea4000c1e1b00 */
[----:B--2---:R-:W-:-:S04]  /*1070*/  ISETP.NE.U32.AND P0, PT, R4, RZ, PT ;  /* 0x000000ff0400720c */ /* 0x004fc80003f05070 */
[----:B------:R-:W-:-:S13]  /*1080*/  ISETP.NE.AND.EX P0, PT, R5, RZ, PT, P0 ;  /* 0x000000ff0500720c */ /* 0x000fda0003f05300 */
[----:B------:R-:W-:Y:S05]  /*1090*/  @!P0 BRA `(.L_x_14) ;  /* 0x0000000000088947 */ /* 0x000fea0003800000 */
[----:B-1----:R0:W5:Y:S01]  /*10a0*/  LD.E R89, desc[UR36][R4.64] ;  /* 0x0000002404597980 */ /* 0x002162000c101900 */
[----:B------:R-:W-:Y:S05]  /*10b0*/  BRA `(.L_x_15) ;  /* 0x0000000000247947 */ /* 0x000fea0003800000 */
.L_x_14:
[----:B------:R-:W-:Y:S02]  /*10c0*/  ULDC.64 UR4, c[0x0][0x590] ;  /* 0x0001640000047ab9 */ /* 0x000fe40000000a00 */
[----:B------:R-:W-:-:S04]  /*10d0*/  ISETP.NE.U32.AND P0, PT, RZ, UR4, PT ;  /* 0x00000004ff007c0c */ /* 0x000fc8000bf05070 */
[----:B------:R-:W-:-:S13]  /*10e0*/  ISETP.NE.AND.EX P0, PT, RZ, UR5, PT, P0 ;  /* 0x00000005ff007c0c */ /* 0x000fda000bf05300 */
[----:B------:R-:W-:Y:S05]  /*10f0*/  @!P0 BRA `(.L_x_16) ;  /* 0x00000000000c8947 */ /* 0x000fea0003800000 */
[----:B0-----:R-:W1:Y:S02]  /*1100*/  LDC.64 R4, c[0x0][0x590] ;  /* 0x00016400ff047b82 */ /* 0x001e640000000a00 */
[----:B-1----:R1:W5:Y:S01]  /*1110*/  LDG.E R89, desc[UR36][R4.64] ;  /* 0x0000002404597981 */ /* 0x002362000c1e1900 */
[----:B------:R-:W-:Y:S05]  /*1120*/  BRA `(.L_x_15) ;  /* 0x0000000000087947 */ /* 0x000fea0003800000 */
.L_x_16:
[----:B------:R-:W-:Y:S02]  /*1130*/  ULDC UR4, c[0x0][0x584] ;  /* 0x0001610000047ab9 */ /* 0x000fe40000000800 */
[----:B-1----:R-:W-:-:S07]  /*1140*/  IMAD.U32 R89, RZ, RZ, UR4 ;  /* 0x00000004ff597e24 */ /* 0x002fce000f8e00ff */
.L_x_15:
[----:B------:R-:W-:-:S13]  /*1150*/  LOP3.LUT P0, RZ, R0, 0xff, RZ, 0xc0, !PT ;  /* 0x000000ff00ff7812 */ /* 0x000fda000780c0ff */
[----:B------:R-:W-:Y:S05]  /*1160*/  @!P0 EXIT ;  /* 0x000000000000894d */ /* 0x000fea0003800000 */
[----:B------:R-:W-:Y:S01]  /*1170*/  ULDC UR4, c[0x0][0x28c] ;  /* 0x0000a30000047ab9 */ /* 0x000fe20000000800 */
[----:B------:R-:W-:Y:S01]  /*1180*/  LOP3.LUT R90, R19, 0x1, RZ, 0xfc, !PT ;  /* 0x00000001135a7812 */ /* 0x000fe200078efcff */
[----:B------:R-:W-:Y:S01]  /*1190*/  UIADD3 UR4, UR4, 0x1f, URZ ;  /* 0x0000001f04047890 */ /* 0x000fe2000fffe03f */
[----:B------:R-:W-:Y:S01]  /*11a0*/  UMOV UR38, URZ ;  /* 0x0000003f00267c82 */ /* 0x000fe20008000000 */
[----:B------:R-:W-:Y:S02]  /*11b0*/  UMOV UR39, URZ ;  /* 0x0000003f00277c82 */ /* 0x000fe40008000000 */
[----:B------:R-:W-:-:S04]  /*11c0*/  USHF.R.S32.HI UR5, URZ, 0x1f, UR4 ;  /* 0x0000001f3f057899 */ /* 0x000fc80008011404 */
[----:B------:R-:W-:-:S04]  /*11d0*/  ULEA.HI UR5, UR5, UR4, URZ, 0x5 ;  /* 0x0000000405057291 */ /* 0x000fc8000f8f283f */
[----:B------:R-:W-:-:S12]  /*11e0*/  USHF.R.S32.HI UR40, URZ, 0x5, UR5 ;  /* 0x000000053f287899 */ /* 0x000fd80008011405 */
.L_x_162:
[----:B------:R-:W-:Y:S01]  /*11f0*/  LOP3.LUT R0, R18, 0x80, RZ, 0xc0, !PT ;  /* 0x0000008012007812 */ /* 0x000fe200078ec0ff */
[----:B--2---:R-:W2:Y:S01]  /*1200*/  S2UR UR7, SR_CgaCtaId ;  /* 0x00000000000779c3 */ /* 0x004ea20000008800 */
[----:B------:R-:W-:Y:S02]  /*1210*/  UMOV UR6, 0x400 ;  /* 0x0000040000067882 */ /* 0x000fe40000000000 */
[----:B------:R-:W-:-:S06]  /*1220*/  SHF.R.U32.HI R0, RZ, 0x7, R0 ;  /* 0x00000007ff007819 */ /* 0x000fcc0000011600 */
[----:B---3--:R-:W3:Y:S01]  /*1230*/  SHFL.IDX PT, R0, R0, RZ, 0x1f ;  /* 0x00001fff00007589 */ /* 0x008ee200000e0000 */
[----:B--2---:R-:W-:Y:S01]  /*1240*/  ULEA UR6, UR7, UR6, 0x18 ;  /* 0x0000000607067291 */ /* 0x004fe2000f8ec03f */
[----:B---3--:R-:W-:-:S13]  /*1250*/  R2UR UR4, R0 ;  /* 0x00000000000472ca */ /* 0x008fda00000e0000 */
[----:B------:R-:W-:-:S04]  /*1260*/  ULEA.HI UR5, UR4, UR4, URZ, 0x1 ;  /* 0x0000000404057291 */ /* 0x000fc8000f8f083f */
[----:B------:R-:W-:-:S04]  /*1270*/  ULOP3.LUT UR5, UR5, 0xffffe, URZ, 0xc0, !UPT ;  /* 0x000ffffe05057892 */ /* 0x000fc8000f8ec03f */
[----:B------:R-:W-:-:S03]  /*1280*/  UIADD3 UR5, UR4, -UR5, URZ ;  /* 0x8000000504057290 */ /* 0x000fc6000fffe03f */
[----:B------:R-:W-:Y:S01]  /*1290*/  ULDC UR4, c[0x0][0x28c] ;  /* 0x0000a30000047ab9 */ /* 0x000fe20000000800 */
[----:B------:R-:W-:Y:S01]  /*12a0*/  ULEA UR5, UR5, UR6, 0xc ;  /* 0x0000000605057291 */ /* 0x000fe2000f8e603f */
[----:B------:R-:W-:-:S03]  /*12b0*/  ISETP.LT.AND P0, PT, RZ, UR4, PT ;  /* 0x00000004ff007c0c */ /* 0x000fc6000bf01270 */
[----:B------:R-:W-:-:S04]  /*12c0*/  UIADD3 UR5, UR5, 0x100, URZ ;  /* 0x0000010005057890 */ /* 0x000fc8000fffe03f */
[----:B------:R-:W-:-:S04]  /*12d0*/  USHF.R.U32.HI UR5, URZ, 0x4, UR5 ;  /* 0x000000043f057899 */ /* 0x000fc80008011605 */
[----:B------:R-:W-:Y:S02]  /*12e0*/  ULOP3.LUT UR41, UR5, 0x3fff, URZ, 0xc0, !UPT ;  /* 0x00003fff05297892 */ /* 0x000fe4000f8ec03f */
[----:B-1--45:R-:W-:Y:S10]  /*12f0*/  @P0 BRA `(.L_x_17) ;  /* 0x0000000000400947 */ /* 0x032ff40003800000 */
[----:B------:R-:W-:Y:S01]  /*1300*/  MOV R0, 0x0 ;  /* 0x0000000000007802 */ /* 0x000fe20000000f00 */
[----:B------:R-:W-:Y:S01]  /*1310*/  ULDC.64 UR4, c[0x4][0x68] ;  /* 0x01001a0000047ab9 */ /* 0x000fe20000000a00 */
[----:B------:R-:W-:Y:S01]  /*1320*/  ULDC.64 UR6, c[0x4][0x8] ;  /* 0x0100020000067ab9 */ /* 0x000fe20000000a00 */
[----:B01----:R-:W-:Y:S01]  /*1330*/  IMAD.U32 R4, RZ, RZ, UR4 ;  /* 0x00000004ff047e24 */ /* 0x003fe2000f8e00ff */
[----:B------:R0:W1:Y:S01]  /*1340*/  LDC.64 R14, c[0x4][R0] ;  /* 0x01000000000e7b82 */ /* 0x0000620000000a00 */
[----:B------:R-:W-:Y:S01]  /*1350*/  IMAD.U32 R5, RZ, RZ, UR5 ;  /* 0x00000005ff057e24 */ /* 0x000fe2000f8e00ff */
[----:B------:R-:W-:Y:S01]  /*1360*/  ULDC.64 UR4, c[0x4][0x70] ;  /* 0x01001c0000047ab9 */ /* 0x000fe20000000a00 */
[----:B------:R-:W-:Y:S02]  /*1370*/  IMAD.U32 R10, RZ, RZ, UR6 ;  /* 0x00000006ff0a7e24 */ /* 0x000fe4000f8e00ff */
[----:B------:R-:W-:Y:S02]  /*1380*/  IMAD.U32 R6, RZ, RZ, UR4 ;  /* 0x00000004ff067e24 */ /* 0x000fe4000f8e00ff */
[----:B------:R-:W-:-:S02]  /*1390*/  IMAD.U32 R7, RZ, RZ, UR5 ;  /* 0x00000005ff077e24 */ /* 0x000fc4000f8e00ff */
[----:B------:R-:W-:Y:S02]  /*13a0*/  IMAD.U32 R11, RZ, RZ, UR7 ;  /* 0x00000007ff0b7e24 */ /* 0x000fe4000f8e00ff */
[----:B------:R-:W-:Y:S02]  /*13b0*/  IMAD.MOV.U32 R8, RZ, RZ, 0x1e1 ;  /* 0x000001e1ff087424 */ /* 0x000fe400078e00ff */
[----:B------:R-:W-:Y:S02]  /*13c0*/  IMAD.MOV.U32 R12, RZ, RZ, 0x1 ;  /* 0x00000001ff0c7424 */ /* 0x000fe400078e00ff */
[----:B0-----:R-:W-:-:S07]  /*13d0*/  IMAD.MOV.U32 R13, RZ, RZ, RZ ;  /* 0x000000ffff0d7224 */ /* 0x001fce00078e00ff */
[----:B------:R-:W-:-:S07]  /*13e0*/  LEPC R20, `(.L_x_17) ;  /* 0x000000001014794e */ /* 0x000fce0000000000 */
[----:B-1---5:R-:W-:Y:S05]  /*13f0*/  CALL.ABS.NOINC R14 ;  /* 0x000000000e007343 */ /* 0x022fea0003c00000 */
.L_x_17:
[----:B------:R-:W-:-:S13]  /*1400*/  ISETP.NE.AND P0, PT, R90, 0x3, PT ;  /* 0x000000035a00780c */ /* 0x000fda0003f05270 */
[----:B------:R-:W-:Y:S05]  /*1410*/  @!P0 BRA `(.L_x_18) ;  /* 0x0000000000048947 */ /* 0x000fea0003800000 */
[----:B------:R-:W-:Y:S01]  /*1420*/  BPT.TRAP 0x1 ;  /* 0x000000040000795c */ /* 0x000fe20000300000 */
.L_x_18:
[----:B------:R-:W2:Y:S01]  /*1430*/  S2UR UR5, SR_CgaCtaId ;  /* 0x00000000000579c3 */ /* 0x000ea20000008800 */
[----:B------:R-:W-:Y:S01]  /*1440*/  UMOV UR4, 0x400 ;  /* 0x0000040000047882 */ /* 0x000fe20000000000 */
[----:B------:R-:W-:Y:S02]  /*1450*/  IMAD.U32 R0, RZ, RZ, UR38 ;  /* 0x00000026ff007e24 */ /* 0x000fe4000f8e00ff */
[----:B------:R-:W-:-:S03]  /*1460*/  IMAD.U32 R3, RZ, RZ, UR39 ;  /* 0x00000027ff037e24 */ /* 0x000fc6000f8e00ff */
[----:B------:R-:W-:Y:S01]  /*1470*/  SHF.L.U32 R0, R0, 0x1f, RZ ;  /* 0x0000001f00007819 */ /* 0x000fe200000006ff */
[----:B--2---:R-:W-:-:S06]  /*1480*/  ULEA UR4, UR5, UR4, 0x18 ;  /* 0x0000000405047291 */ /* 0x004fcc000f8ec03f */
[----:B------:R-:W-:-:S04]  /*1490*/  IMAD.U32 R6, RZ, RZ, UR4 ;  /* 0x00000004ff067e24 */ /* 0x000fc8000f8e00ff */
[----:B------:R-:W-:-:S04]  /*14a0*/  IMAD R3, R3, 0x8, R6 ;  /* 0x0000000803037824 */ /* 0x000fc800078e0206 */
[----:B------:R2:W3:Y:S01]  /*14b0*/  SYNCS.PHASECHK.TRANS64.TRYWAIT P1, [R3+URZ], R0 ;  /* 0x00000000030075a7 */ /* 0x0004e2000802017f */
[----:B------:R-:W-:Y:S05]  /*14c0*/  @!P0 BRA `(.L_x_19) ;  /* 0x0000000000048947 */ /* 0x000fea0003800000 */
[----:B------:R-:W-:Y:S01]  /*14d0*/  BPT.TRAP 0x1 ;  /* 0x000000040000795c */ /* 0x000fe20000300000 */
.L_x_19:
[----:B---3--:R-:W-:Y:S05]  /*14e0*/  @P1 BRA `(.L_x_20) ;  /* 0x0000000000081947 */ /* 0x008fea0003800000 */
[----:B------:R-:W3:Y:S02]  /*14f0*/  SYNCS.PHASECHK.TRANS64.TRYWAIT P1, [R3+URZ], R0 ;  /* 0x00000000030075a7 */ /* 0x000ee4000802017f */
[----:B---3--:R-:W-:Y:S05]  /*1500*/  @!P1 BRA `(.L_x_21) ;  /* 0x0000006400c89947 */ /* 0x008fea0003800000 */
.L_x_20:
[----:B------:R-:W-:-:S04]  /*1510*/  UISETP.LT.AND UP0, UPT, UR40, 0x1, UPT ;  /* 0x000000012800788c */ /* 0x000fc8000bf01270 */
[----:B------:R-:W-:-:S06]  /*1520*/  USEL UR4, UR40, 0x1, UP0 ;  /* 0x0000000128047887 */ /* 0x000fcc0008000000 */
[----:B--23--:R-:W-:Y:S01]  /*1530*/  IMAD.U32 R0, RZ, RZ, UR4 ;  /* 0x00000004ff007e24 */ /* 0x00cfe2000f8e00ff */
[----:B------:R-:W-:Y:S05]  /*1540*/  WARPSYNC.ALL ;  /* 0x0000000000007948 */ /* 0x000fea0003800000 */
[----:B------:R-:W-:-:S04]  /*1550*/  IADD3 R0, -R0, UR40, RZ ;  /* 0x0000002800007c10 */ /* 0x000fc8000fffe1ff */
[----:B------:R-:W-:Y:S02]  /*1560*/  ISETP.GE.AND P1, PT, R0, 0x1, PT ;  /* 0x000000010000780c */ /* 0x000fe40003f26270 */
[----:B------:R-:W-:Y:S01]  /*1570*/  R2UR UR4, R6 ;  /* 0x00000000060472ca */ /* 0x000fe200000e0000 */
[----:B------:R-:W-:Y:S01]  /*1580*/  ULOP3.LUT UR41, UR41, 0x10000, URZ, 0xfc, !UPT ;  /* 0x0001000029297892 */ /* 0x000fe2000f8efc3f */
[----:B------:R-:W-:Y:S01]  /*1590*/  WARPGROUP.ARRIVE ;  /* 0x00000000000079c5 */ /* 0x000fe20000000000 */
[----:B------:R-:W-:Y:S01]  /*15a0*/  UMOV UR5, 0x80000020 ;  /* 0x8000002000057882 */ /* 0x000fe20000000000 */
[----:B------:R-:W-:-:S09]  /*15b0*/  UMOV UR7, 0x80000020 ;  /* 0x8000002000077882 */ /* 0x000fd20000000000 */
[----:B------:R-:W-:-:S04]  /*15c0*/  UIADD3 UR4, UR4, 0x8100, URZ ;  /* 0x0000810004047890 */ /* 0x000fc8000fffe03f */
[----:B------:R-:W-:-:S04]  /*15d0*/  USHF.R.U32.HI UR4, URZ, 0x4, UR4 ;  /* 0x000000043f047899 */ /* 0x000fc80008011604 */
[----:B------:R-:W-:-:S04]  /*15e0*/  ULOP3.LUT UR4, UR4, 0x3fff, URZ, 0xc0, !UPT ;  /* 0x00003fff04047892 */ /* 0x000fc8000f8ec03f */
[----:B------:R-:W-:Y:S02]  /*15f0*/  ULOP3.LUT UR9, UR4, 0x10000, URZ, 0xfc, !UPT ;  /* 0x0001000004097892 */ /* 0x000fe4000f8efc3f */
[----:B------:R-:W-:Y:S02]  /*1600*/  ULEA UR4, UR39, UR41, 0x9 ;  /* 0x0000002927047291 */ /* 0x000fe4000f8e483f */
[----:B------:R-:W-:-:S09]  /*1610*/  ULEA UR6, UR39, UR9, 0x9 ;  /* 0x0000000927067291 */ /* 0x000fd2000f8e483f */
[----:B------:R-:W-:Y:S01]  /*1620*/  HGMMA.64x128x16.F32 R24, gdesc[UR4], RZ, !UPT, gsb0 ;  /* 0x01e00000041879f0 */ /* 0x000fe2000c0008ff */
[----:B------:R-:W-:Y:S02]  /*1630*/  UIADD3 UR4, UR4, 0x2, URZ ;  /* 0x0000000204047890 */ /* 0x000fe4000fffe03f */
[----:B------:R-:W-:Y:S01]  /*1640*/  UIADD3 UR6, UR6, 0x2, URZ ;  /* 0x0000000206067890 */ /* 0x000fe2000fffe03f */
[----:B------:R-:W-:Y:S01]  /*1650*/  UMOV UR5, 0x80000020 ;  /* 0x8000002000057882 */ /* 0x000fe20000000000 */
[----:B------:R-:W-:Y:S01]  /*1660*/  UMOV UR7, 0x80000020 ;  /* 0x8000002000077882 */ /* 0x000fe20000000000 */
[----:B------:R-:W-:Y:S02]  /*1670*/  WARPGROUP.DEPBAR.LE gsb0, 0x0 ;  /* 0x00008000000079c5 */ /* 0x000fe40000010000 */
[----:B------:R-:W-:-:S06]  /*1680*/  WARPGROUP.ARRIVE ;  /* 0x00000000000079c5 */ /* 0x000fcc0000000000 */
[----:B------:R-:W-:Y:S03]  /*1690*/  HGMMA.64x128x16.F32 R24, gdesc[UR4], R24, gsb0 ;  /* 0x01e00000041879f0 */ /* 0x000fe60008000818 */
[----:B------:R-:W-:Y:S02]  /*16a0*/  WARPGROUP.DEPBAR.LE gsb0, 0x0 ;  /* 0x00008000000079c5 */ /* 0x000fe40000010000 */
[----:B------:R-:W-:Y:S05]  /*16b0*/  @!P1 BRA `(.L_x_22) ;  /* 0x0000000000e49947 */ /* 0x000fea0003800000 */
[----:B------:R-:W-:Y:S02]  /*16c0*/  UIADD3 UR4, UR39, 0x1, URZ ;  /* 0x0000000127047890 */ /* 0x000fe4000fffe03f */
[----:B------:R-:W-:Y:S02]  /*16d0*/  IMAD.U32 R3, RZ, RZ, UR39 ;  /* 0x00000027ff037e24 */ /* 0x000fe4000f8e00ff */
[----:B------:R-:W-:-:S04]  /*16e0*/  UISETP.NE.AND UP0, UPT, UR4, 0x4, UPT ;  /* 0x000000040400788c */ /* 0x000fc8000bf05270 */
[----:B------:R-:W-:Y:S02]  /*16f0*/  USEL UR5, URZ, 0x1, UP0 ;  /* 0x000000013f057887 */ /* 0x000fe40008000000 */
[----:B------:R-:W-:Y:S02]  /*1700*/  USEL UR8, UR4, URZ, UP0 ;  /* 0x0000003f04087287 */ /* 0x000fe40008000000 */
[----:B------:R-:W-:-:S06]  /*1710*/  ULOP3.LUT UR5, UR38, UR5, URZ, 0x3c, !UPT ;  /* 0x0000000526057292 */ /* 0x000fcc000f8e3c3f */
[----:B------:R-:W-:-:S07]  /*1720*/  IMAD.U32 R7, RZ, RZ, UR5 ;  /* 0x00000005ff077e24 */ /* 0x000fce000f8e00ff */
.L_x_29:
[----:B------:R-:W-:Y:S05]  /*1730*/  @!P0 BRA `(.L_x_23) ;  /* 0x0000000000048947 */ /* 0x000fea0003800000 */
[----:B------:R-:W-:Y:S01]  /*1740*/  BPT.TRAP 0x1 ;  /* 0x000000040000795c */ /* 0x000fe20000300000 */
.L_x_23:
[----:B------:R-:W2:Y:S01]  /*1750*/  S2UR UR5, SR_CgaCtaId ;  /* 0x00000000000579c3 */ /* 0x000ea20000008800 */
[----:B------:R-:W-:Y:S01]  /*1760*/  UMOV UR4, 0x400 ;  /* 0x0000040000047882 */ /* 0x000fe20000000000 */
[----:B01----:R-:W-:Y:S01]  /*1770*/  IMAD.U32 R5, RZ, RZ, UR8 ;  /* 0x00000008ff057e24 */ /* 0x003fe2000f8e00ff */
[----:B------:R-:W-:Y:S01]  /*1780*/  SHF.L.U32 R4, R7, 0x1f, RZ ;  /* 0x0000001f07047819 */ /* 0x000fe200000006ff */
[----:B--2---:R-:W-:-:S06]  /*1790*/  ULEA UR4, UR5, UR4, 0x18 ;  /* 0x0000000405047291 */ /* 0x004fcc000f8ec03f */
[----:B------:R-:W-:-:S04]  /*17a0*/  IMAD.U32 R6, RZ, RZ, UR4 ;  /* 0x00000004ff067e24 */ /* 0x000fc8000f8e00ff */
[----:B------:R-:W-:-:S04]  /*17b0*/  IMAD R5, R5, 0x8, R6 ;  /* 0x0000000805057824 */ /* 0x000fc800078e0206 */
[----:B------:R0:W1:Y:S01]  /*17c0*/  SYNCS.PHASECHK.TRANS64.TRYWAIT P1, [R5+URZ], R4 ;  /* 0x00000004050075a7 */ /* 0x000062000802017f */
[----:B------:R-:W-:Y:S05]  /*17d0*/  @!P0 BRA `(.L_x_24) ;  /* 0x0000000000048947 */ /* 0x000fea0003800000 */
[----:B------:R-:W-:Y:S01]  /*17e0*/  BPT.TRAP 0x1 ;  /* 0x000000040000795c */ /* 0x000fe20000300000 */
.L_x_24:
[----:B-1----:R-:W-:Y:S05]  /*17f0*/  @P1 BRA `(.L_x_25) ;  /* 0x0000000000081947 */ /* 0x002fea0003800000 */
[----:B------:R-:W1:Y:S02]  /*1800*/  SYNCS.PHASECHK.TRANS64.TRYWAIT P1, [R5+URZ], R4 ;  /* 0x00000004050075a7 */ /* 0x000e64000802017f */
[----:B-1----:R-:W-:Y:S05]  /*1810*/  @!P1 BRA `(.L_x_26) ;  /* 0x0000006400189947 */ /* 0x002fea0003800000 */
.L_x_25:
[----:B------:R-:W-:Y:S01]  /*1820*/  ULEA UR4, UR8, UR41, 0x9 ;  /* 0x0000002908047291 */ /* 0x000fe2000f8e483f */
[----:B------:R-:W-:Y:S01]  /*1830*/  WARPGROUP.ARRIVE ;  /* 0x00000000000079c5 */ /* 0x000fe20000000000 */
[----:B------:R-:W-:Y:S01]  /*1840*/  ULEA UR6, UR8, UR9, 0x9 ;  /* 0x0000000908067291 */ /* 0x000fe2000f8e483f */
[----:B------:R-:W-:Y:S01]  /*1850*/  UMOV UR5, 0x80000020 ;  /* 0x8000002000057882 */ /* 0x000fe20000000000 */
[----:B------:R-:W-:-:S07]  /*1860*/  UMOV UR7, 0x80000020 ;  /* 0x8000002000077882 */ /* 0x000fce0000000000 */
[----:B------:R-:W-:Y:S01]  /*1870*/  HGMMA.64x128x16.F32 R24, gdesc[UR4], R24, gsb0 ;  /* 0x01e00000041879f0 */ /* 0x000fe20008000818 */
        /* <DEDUP_REMOVED lines=9> */
[----:B------:R-:W-:Y:S01]  /*1910*/  BPT.TRAP 0x1 ;  /* 0x000000040000795c */ /* 0x000fe20000300000 */
.L_x_27:
[----:B------:R-:W-:-:S13]  /*1920*/  ISETP.NE.AND P1, PT, R22, RZ, PT ;  /* 0x000000ff1600720c */ /* 0x000fda0003f25270 */
[----:B01----:R-:W-:-:S04]  /*1930*/  @P1 IMAD R4, R3, 0x8, R6 ;  /* 0x0000000803041824 */ /* 0x003fc800078e0206 */
[----:B------:R-:W-:-:S05]  /*1940*/  @P1 VIADD R4, R4, 0x20 ;  /* 0x0000002004041836 */ /* 0x000fca0000000000 */
[----:B------:R-:W-:-:S04]  /*1950*/  @P1 PRMT R4, R23, 0x654, R4 ;  /* 0x0000065417041816 */ /* 0x000fc80000000004 */
[----:B------:R0:W-:Y:S01]  /*1960*/  @P1 SYNCS.ARRIVE.TRANS64.RED.A1T0 RZ, [R4+URZ], RZ ;  /* 0x000000ff04ff19a7 */ /* 0x0001e2000810043f */
[----:B------:R-:W-:-:S13]  /*1970*/  ISETP.GT.U32.AND P1, PT, R19, 0x1, PT ;  /* 0x000000011300780c */ /* 0x000fda0003f24070 */
[----:B0-----:R-:W-:Y:S05]  /*1980*/  @P1 BRA `(.L_x_28) ;  /* 0x0000000000041947 */ /* 0x001fea0003800000 */
[----:B------:R-:W-:Y:S01]  /*1990*/  BPT.TRAP 0x1 ;  /* 0x000000040000795c */ /* 0x000fe20000300000 */
.L_x_28:
[----:B------:R-:W-:Y:S01]  /*19a0*/  UIADD3 UR8, UR8, 0x1, URZ ;  /* 0x0000000108087890 */ /* 0x000fe2000fffe03f */
[C---:B------:R-:W-:Y:S01]  /*19b0*/  ISETP.GT.AND P2, PT, R0.reuse, 0x1, PT ;  /* 0x000000010000780c */ /* 0x040fe20003f44270 */
[----:B------:R-:W-:Y:S02]  /*19c0*/  VIADD R3, R3, 0x1 ;  /* 0x0000000103037836 */ /* 0x000fe40000000000 */
[----:B------:R-:W-:Y:S01]  /*19d0*/  UISETP.NE.AND UP0, UPT, UR8, 0x4, UPT ;  /* 0x000000040800788c */ /* 0x000fe2000bf05270 */
[----:B------:R-:W-:Y:S02]  /*19e0*/  VIADD R0, R0, 0xffffffff ;  /* 0xffffffff00007836 */ /* 0x000fe40000000000 */
[C---:B------:R-:W-:Y:S01]  /*19f0*/  ISETP.NE.AND P1, PT, R3.reuse, 0x4, PT ;  /* 0x000000040300780c */ /* 0x040fe20003f25270 */
[----:B------:R-:W-:Y:S02]  /*1a00*/  USEL UR4, URZ, 0x1, UP0 ;  /* 0x000000013f047887 */ /* 0x000fe40008000000 */
[----:B------:R-:W-:Y:S01]  /*1a10*/  USEL UR8, UR8, URZ, UP0 ;  /* 0x0000003f08087287 */ /* 0x000fe20008000000 */
[----:B------:R-:W-:-:S03]  /*1a20*/  SEL R3, R3, RZ, P1 ;  /* 0x000000ff03037207 */ /* 0x000fc60000800000 */
[----:B------:R-:W-:Y:S01]  /*1a30*/  LOP3.LUT R7, R7, UR4, RZ, 0x3c, !PT ;  /* 0x0000000407077c12 */ /* 0x000fe2000f8e3cff */
[----:B------:R-:W-:Y:S07]  /*1a40*/  @P2 BRA `(.L_x_29) ;  /* 0xfffffffc00382947 */ /* 0x000fee000383ffff */
.L_x_22:
[----:B------:R-:W2:Y:S02]  /*1a50*/  LDC R0, c[0x0][0x28c] ;  /* 0x0000a300ff007b82 */ /* 0x000ea40000000800 */
[----:B--2---:R-:W-:-:S13]  /*1a60*/  ISETP.GE.AND P1, PT, R0, 0x1, PT ;  /* 0x000000010000780c */ /* 0x004fda0003f26270 */
[----:B------:R-:W-:Y:S05]  /*1a70*/  @!P1 BRA `(.L_x_30) ;  /* 0x0000000000409947 */ /* 0x000fea0003800000 */
[----:B------:R-:W-:Y:S05]  /*1a80*/  @!P0 BRA `(.L_x_31) ;  /* 0x0000000000048947 */ /* 0x000fea0003800000 */
[----:B------:R-:W-:Y:S01]  /*1a90*/  BPT.TRAP 0x1 ;  /* 0x000000040000795c */ /* 0x000fe20000300000 */
.L_x_31:
[----:B------:R-:W-:Y:S01]  /*1aa0*/  ISETP.NE.AND P0, PT, R22, RZ, PT ;  /* 0x000000ff1600720c */ /* 0x000fe20003f05270 */
[----:B------:R-:W-:-:S12]  /*1ab0*/  UISETP.LT.AND UP1, UPT, UR40, 0x1, UPT ;  /* 0x000000012800788c */ /* 0x000fd8000bf21270 */
[----:B------:R-:W-:-:S05]  /*1ac0*/  VOTEU.ANY UP0, P0 ;  /* 0x00000000003f7886 */ /* 0x000fca0000000100 */
[----:B------:R-:W-:-:S04]  /*1ad0*/  @UP0 USEL UR4, UR40, 0x1, UP1 ;  /* 0x0000000128040887 */ /* 0x000fc80008800000 */
[----:B------:R-:W-:-:S06]  /*1ae0*/  @UP0 UIADD3 UR4, UR39, UR40, -UR4 ;  /* 0x0000002827040290 */ /* 0x000fcc000fffe804 */
[----:B------:R-:W-:-:S04]  /*1af0*/  IMAD.U32 R0, RZ, RZ, UR4 ;  /* 0x00000004ff007e24 */ /* 0x000fc8000f8e00ff */
[----:B------:R-:W-:-:S05]  /*1b00*/  @P0 IMAD.SHL.U32 R0, R0, 0x8, RZ ;  /* 0x0000000800000824 */ /* 0x000fca00078e00ff */
[----:B------:R-:W-:-:S04]  /*1b10*/  @P0 LOP3.LUT R0, R0, 0x18, RZ, 0xc0, !PT ;  /* 0x0000001800000812 */ /* 0x000fc800078ec0ff */
[----:B------:R-:W-:-:S04]  /*1b20*/  @P0 IADD3 R0, R6, 0x20, R0 ;  /* 0x0000002006000810 */ /* 0x000fc80007ffe000 */
[----:B------:R-:W-:-:S04]  /*1b30*/  @P0 PRMT R0, R23, 0x654, R0 ;  /* 0x0000065417000816 */ /* 0x000fc80000000000 */
[----:B------:R2:W-:Y:S01]  /*1b40*/  @P0 SYNCS.ARRIVE.TRANS64.RED.A1T0 RZ, [R0+URZ], RZ ;  /* 0x000000ff00ff09a7 */ /* 0x0005e2000810043f */
[----:B------:R-:W-:-:S13]  /*1b50*/  ISETP.GT.U32.AND P0, PT, R19, 0x1, PT ;  /* 0x000000011300780c */ /* 0x000fda0003f04070 */
[----:B--2---:R-:W-:Y:S05]  /*1b60*/  @P0 BRA `(.L_x_30) ;  /* 0x0000000000040947 */ /* 0x004fea0003800000 */
[----:B------:R-:W-:Y:S01]  /*1b70*/  BPT.TRAP 0x1 ;  /* 0x000000040000795c */ /* 0x000fe20000300000 */
.L_x_30:
[----:B------:R-:W2:Y:S01]  /*1b80*/  LDC R6, c[0x0][0x288] ;  /* 0x0000a200ff067b82 */ /* 0x000ea20000000800 */
[--C-:B------:R-:W-:Y:S01]  /*1b90*/  SHF.R.U32.HI R0, RZ, 0x2, R18.reuse ;  /* 0x00000002ff007819 */ /* 0x100fe20000011612 */
[----:B------:R-:W-:Y:S01]  /*1ba0*/  UIADD3 UR39, UR40, UR39, URZ ;  /* 0x0000002728277290 */ /* 0x000fe2000fffe03f */
[----:B01----:R-:W-:Y:S01]  /*1bb0*/  SHF.R.U32.HI R5, RZ, 0x7, R18 ;  /* 0x00000007ff057819 */ /* 0x003fe20000011612 */
[----:B------:R-:W-:Y:S01]  /*1bc0*/  IMAD.SHL.U32 R93, R93, 0x80, RZ ;  /* 0x000000805d5d7824 */ /* 0x000fe200078e00ff */
[----:B------:R-:W-:Y:S01]  /*1bd0*/  LOP3.LUT R3, R0, 0x7, RZ, 0xc0, !PT ;  /* 0x0000000700037812 */ /* 0x000fe200078ec0ff */
[----:B------:R-:W-:Y:S01]  /*1be0*/  USHF.R.U32.HI UR4, URZ, 0x2, UR39 ;  /* 0x000000023f047899 */ /* 0x000fe20008011627 */
[----:B------:R-:W-:Y:S01]  /*1bf0*/  LOP3.LUT R0, R5, 0x1, RZ, 0xc0, !PT ;  /* 0x0000000105007812 */ /* 0x000fe200078ec0ff */
[----:B------:R-:W-:Y:S01]  /*1c00*/  ULDC UR8, c[0x0][0x284] ;  /* 0x0000a10000087ab9 */ /* 0x000fe20000000800 */
[C---:B------:R-:W-:Y:S01]  /*1c10*/  LOP3.LUT R4, R18.reuse, 0x60, RZ, 0xc0, !PT ;  /* 0x0000006012047812 */ /* 0x040fe200078ec0ff */
[----:B------:R-:W-:Y:S01]  /*1c20*/  ULOP3.LUT UR4, UR4, 0x1, URZ, 0xc0, !UPT ;  /* 0x0000000104047892 */ /* 0x000fe2000f8ec03f */
[----:B------:R-:W-:Y:S01]  /*1c30*/  LOP3.LUT R5, R18, 0x3, RZ, 0xc0, !PT ;  /* 0x0000000312057812 */ /* 0x000fe200078ec0ff */
[----:B------:R-:W-:Y:S01]  /*1c40*/  IMAD.SHL.U32 R8, R0, 0x40, RZ ;  /* 0x0000004000087824 */ /* 0x000fe200078e00ff */
[----:B------:R-:W-:Y:S01]  /*1c50*/  SHF.R.U32.HI R4, RZ, 0x1, R4 ;  /* 0x00000001ff047819 */ /* 0x000fe20000011604 */
[----:B------:R-:W-:Y:S01]  /*1c60*/  UISETP.GT.U32.AND UP1, UPT, UR39, 0x3, UPT ;  /* 0x000000032700788c */ /* 0x000fe2000bf24070 */
[----:B------:R-:W-:Y:S01]  /*1c70*/  SHF.R.S32.HI R15, RZ, 0x1f, R91 ;  /* 0x0000001fff0f7819 */ /* 0x000fe2000001145b */
[----:B------:R-:W-:Y:S01]  /*1c80*/  UISETP.NE.U32.AND UP0, UPT, UR4, 0x1, UPT ;  /* 0x000000010400788c */ /* 0x000fe2000bf05070 */
[--C-:B------:R-:W-:Y:S01]  /*1c90*/  IADD3 R7, RZ, -R4, -R3.reuse ;  /* 0x80000004ff077210 */ /* 0x100fe20007ffe803 */
[----:B------:R-:W-:Y:S01]  /*1ca0*/  ULDC.64 UR6, c[0x0][0x5d0] ;  /* 0x0001740000067ab9 */ /* 0x000fe20000000a00 */
[----:B------:R-:W-:Y:S01]  /*1cb0*/  LOP3.LUT R3, R8, 0x40, R3, 0xe2, !PT ;  /* 0x0000004008037812 */ /* 0x000fe200078ee203 */
[----:B------:R-:W-:Y:S01]  /*1cc0*/  IMAD.SHL.U32 R8, R18, 0x2, RZ ;  /* 0x0000000212087824 */ /* 0x000fe200078e00ff */
[----:B------:R-:W-:Y:S01]  /*1cd0*/  UISETP.LT.U32.AND UP1, UPT, UR40, 0x4, UP1 ;  /* 0x000000042800788c */ /* 0x000fe20008f21070 */
[C---:B------:R-:W-:Y:S01]  /*1ce0*/  IMAD.WIDE R10, R92.reuse, 0x80, RZ ;  /* 0x000000805c0a7825 */ /* 0x040fe200078e02ff */
[----:B------:R-:W-:Y:S01]  /*1cf0*/  UISETP.GT.U32.AND UP0, UPT, UR40, 0x3, !UP0 ;  /* 0x000000032800788c */ /* 0x000fe2000c704070 */
[----:B--2---:R-:W-:Y:S01]  /*1d00*/  ISETP.GE.AND P0, PT, R93, R6, PT ;  /* 0x000000065d00720c */ /* 0x004fe20003f06270 */
[----:B------:R-:W-:Y:S01]  /*1d10*/  USEL UR5, URZ, 0x1, !UP1 ;  /* 0x000000013f057887 */ /* 0x000fe2000c800000 */
[----:B------:R-:W-:Y:S01]  /*1d20*/  IMAD R12, R5, -0x2, R6 ;  /* 0xfffffffe050c7824 */ /* 0x000fe200078e0206 */
[----:B------:R-:W-:Y:S01]  /*1d30*/  LOP3.LUT R8, R93, 0x6, R8, 0xf8, !PT ;  /* 0x000000065d087812 */ /* 0x000fe200078ef808 */
[----:B------:R-:W-:Y:S01]  /*1d40*/  IMAD.SHL.U32 R5, R92, 0x80, RZ ;  /* 0x000000805c057824 */ /* 0x000fe200078e00ff */
[----:B------:R-:W-:Y:S01]  /*1d50*/  USEL UR4, URZ, 0x1, !UP0 ;  /* 0x000000013f047887 */ /* 0x000fe2000c000000 */
[----:B------:R-:W-:Y:S01]  /*1d60*/  IMAD R6, R15, UR6, RZ ;  /* 0x000000060f067c24 */ /* 0x000fe2000f8e02ff */
[----:B------:R-:W-:Y:S01]  /*1d70*/  SHF.R.S32.HI R9, RZ, 0x1f, R8 ;  /* 0x0000001fff097819 */ /* 0x000fe20000011408 */
[----:B------:R-:W-:Y:S01]  /*1d80*/  IMAD R0, R0, -0x40, R7 ;  /* 0xffffffc000007824 */ /* 0x000fe200078e0207 */
[----:B------:R-:W-:Y:S01]  /*1d90*/  ISETP.GE.OR P0, PT, R5, UR8, P0 ;  /* 0x0000000805007c0c */ /* 0x000fe20008706670 */
[C---:B------:R-:W-:Y:S01]  /*1da0*/  IMAD R13, R91.reuse, UR7, R6 ;  /* 0x000000075b0d7c24 */ /* 0x040fe2000f8e0206 */
[----:B------:R-:W-:Y:S01]  /*1db0*/  LOP3.LUT R105, R10, R3, R4, 0xfe, !PT ;  /* 0x000000030a697212 */ /* 0x000fe200078efe04 */
[----:B------:R-:W-:Y:S01]  /*1dc0*/  IMAD.WIDE.U32 R6, R91, UR6, R8 ;  /* 0x000000065b067c25 */ /* 0x000fe2000f8e0008 */
[----:B------:R-:W-:Y:S01]  /*1dd0*/  ULOP3.LUT UR39, UR39, 0x3, URZ, 0xc0, !UPT ;  /* 0x0000000327277892 */ /* 0x000fe2000f8ec03f */
[----:B------:R-:W-:Y:S01]  /*1de0*/  IADD3 R3, -R5, UR8, R0 ;  /* 0x0000000805037c10 */ /* 0x000fe2000fffe100 */
[----:B------:R-:W-:Y:S01]  /*1df0*/  ULOP3.LUT UR38, UR4, UR38, UR5, 0x96, !UPT ;  /* 0x0000002604267292 */ /* 0x000fe2000f8e9605 */
[----:B------:R-:W-:-:S02]  /*1e00*/  IMAD.IADD R7, R7, 0x1, R13 ;  /* 0x0000000107077824 */ /* 0x000fc400078e020d */
[----:B------:R-:W-:Y:S02]  /*1e10*/  IMAD.IADD R4, R12, 0x1, -R93 ;  /* 0x000000010c047824 */ /* 0x000fe400078e0a5d */
[----:B------:R-:W-:Y:S02]  /*1e20*/  IMAD.MOV.U32 R0, RZ, RZ, -0x1 ;  /* 0xffffffffff007424 */ /* 0x000fe400078e00ff */
[----:B------:R-:W-:Y:S05]  /*1e30*/  @P0 BRA `(.L_x_32) ;  /* 0x0000004000240947 */ /* 0x000fea0003800000 */
[----:B------:R-:W0:Y:S01]  /*1e40*/  LDC.64 R98, c[0x0][0x5c8] ;  /* 0x00017200ff627b82 */ /* 0x000e220000000a00 */
[----:B-----5:R-:W-:Y:S01]  /*1e50*/  FSETP.NEU.AND P0, PT, R89, RZ, PT ;  /* 0x000000ff5900720b */ /* 0x020fe20003f0d000 */
[----:B------:R-:W-:Y:S01]  /*1e60*/  BSSY B0, `(.L_x_32) ;  /* 0x0000406000007945 */ /* 0x000fe20003800000 */
[----:B------:R-:W-:-:S04]  /*1e70*/  ISETP.GT.AND P2, PT, R4, RZ, PT ;  /* 0x000000ff0400720c */ /* 0x000fc80003f44270 */
[----:B------:R-:W-:Y:S01]  /*1e80*/  ISETP.GT.AND P1, PT, R3, RZ, P2 ;  /* 0x000000ff0300720c */ /* 0x000fe20001724270 */
[-C--:B0-----:R-:W-:Y:S02]  /*1e90*/  IMAD R12, R11, R98.reuse, RZ ;  /* 0x000000620b0c7224 */ /* 0x081fe400078e02ff */
[----:B------:R-:W-:-:S04]  /*1ea0*/  IMAD.WIDE.U32 R92, R105, R98, R6 ;  /* 0x00000062695c7225 */ /* 0x000fc800078e0006 */
[----:B------:R-:W-:-:S04]  /*1eb0*/  IMAD R5, R105, R99, R12 ;  /* 0x0000006369057224 */ /* 0x000fc800078e020c */
[----:B------:R-:W-:Y:S01]  /*1ec0*/  IMAD.IADD R107, R93, 0x1, R5 ;  /* 0x000000015d6b7824 */ /* 0x000fe200078e0205 */
[----:B------:R-:W-:Y:S06]  /*1ed0*/  @!P0 BRA `(.L_x_33) ;  /* 0x0000002c00288947 */ /* 0x000fec0003800000 */
[----:B------:R-:W0:Y:S01]  /*1ee0*/  LDC.64 R96, c[0x0][0x5b8] ;  /* 0x00016e00ff607b82 */ /* 0x000e220000000a00 */
[----:B------:R-:W-:-:S07]  /*1ef0*/  ULDC.64 UR4, c[0x0][0x5c0] ;  /* 0x0001700000047ab9 */ /* 0x000fce0000000a00 */
[----:B------:R-:W1:Y:S08]  /*1f00*/  LDC.64 R100, c[0x0][0x5b0] ;  /* 0x00016c00ff647b82 */ /* 0x000e700000000a00 */
[----:B------:R-:W2:Y:S01]  /*1f10*/  LDC.64 R102, c[0x0][0x5a8] ;  /* 0x00016a00ff667b82 */ /* 0x000ea20000000a00 */
[-C--:B0-----:R-:W-:Y:S02]  /*1f20*/  IMAD R6, R15, R96.reuse, RZ ;  /* 0x000000600f067224 */ /* 0x081fe400078e02ff */
[----:B------:R-:W-:-:S04]  /*1f30*/  IMAD.WIDE.U32 R94, R91, R96, R8 ;  /* 0x000000605b5e7225 */ /* 0x000fc800078e0008 */
[----:B------:R-:W-:Y:S02]  /*1f40*/  IMAD R93, R91, R97, R6 ;  /* 0x000000615b5d7224 */ /* 0x000fe400078e0206 */
[-C--:B-1----:R-:W-:Y:S02]  /*1f50*/  IMAD R10, R11, R100.reuse, RZ ;  /* 0x000000640b0a7224 */ /* 0x082fe400078e02ff */
[----:B------:R-:W-:Y:S02]  /*1f60*/  IMAD.IADD R13, R95, 0x1, R93 ;  /* 0x000000015f0d7824 */ /* 0x000fe400078e025d */
[----:B------:R-:W-:Y:S02]  /*1f70*/  IMAD.MOV.U32 R12, RZ, RZ, R94 ;  /* 0x000000ffff0c7224 */ /* 0x000fe400078e005e */
[C---:B------:R-:W-:Y:S02]  /*1f80*/  IMAD R97, R105.reuse, R101, R10 ;  /* 0x0000006569617224 */ /* 0x040fe400078e020a */
[----:B------:R-:W-:-:S04]  /*1f90*/  IMAD.WIDE.U32 R6, R105, R100, R12 ;  /* 0x0000006469067225 */ /* 0x000fc800078e000c */
[----:B------:R-:W-:Y:S01]  /*1fa0*/  IMAD.IADD R5, R7, 0x1, R97 ;  /* 0x0000000107057824 */ /* 0x000fe200078e0261 */
[----:B--2---:R-:W-:-:S04]  /*1fb0*/  LEA R14, P0, R6, R102, 0x1 ;  /* 0x00000066060e7211 */ /* 0x004fc800078008ff */
[----:B------:R-:W-:-:S05]  /*1fc0*/  LEA.HI.X R15, R6, R103, R5, 0x1, P0 ;  /* 0x00000067060f7211 */ /* 0x000fca00000f0c05 */
[----:B------:R0:W2:Y:S01]  /*1fd0*/  @P1 LDG.E.LTC128B.U16 R5, desc[UR36][R14.64] ;  /* 0x000000240e051981 */ /* 0x0000a2000c1e1520 */
[----:B------:R-:W-:Y:S01]  /*1fe0*/  IMAD.WIDE.U32 R6, R105, R100, R8 ;  /* 0x0000006469067225 */ /* 0x000fe200078e0008 */
[----:B------:R-:W-:Y:S03]  /*1ff0*/  BSSY B1, `(.L_x_34) ;  /* 0x0000013000017945 */ /* 0x000fe60003800000 */
[----:B------:R-:W-:Y:S02]  /*2000*/  IMAD.IADD R7, R97, 0x1, R7 ;  /* 0x0000000161077824 */ /* 0x000fe400078e0207 */
[----:B------:R-:W-:Y:S01]  /*2010*/  IMAD.WIDE.U32 R20, R91, R96, R6 ;  /* 0x000000605b147225 */ /* 0x000fe200078e0006 */
[----:B0-----:R-:W-:-:S03]  /*2020*/  SHF.L.U64.HI R15, R100, 0x3, R101 ;  /* 0x00000003640f7819 */ /* 0x001fc60000010265 */
[----:B------:R-:W-:Y:S01]  /*2030*/  IMAD.IADD R7, R93, 0x1, R21 ;  /* 0x000000015d077824 */ /* 0x000fe200078e0215 */
[----:B------:R-:W-:Y:S01]  /*2040*/  LEA R6, P4, R20, R102, 0x1 ;  /* 0x0000006614067211 */ /* 0x000fe200078808ff */
[----:B------:R-:W-:-:S03]  /*2050*/  IMAD.SHL.U32 R14, R100, 0x8, RZ ;  /* 0x00000008640e7824 */ /* 0x000fc600078e00ff */
[----:B------:R-:W-:Y:S01]  /*2060*/  LEA.HI.X R7, R20, R103, R7, 0x1, P4 ;  /* 0x0000006714077211 */ /* 0x000fe200020f0c07 */
[----:B--2---:R-:W-:-:S05]  /*2070*/  HADD2.F32 R10, -RZ, R5.H0_H0 ;  /* 0x20000005ff0a7230 */ /* 0x004fca0000004100 */
[----:B------:R-:W-:Y:S01]  /*2080*/  FMUL R11, R10, R89 ;  /* 0x000000590a0b7220 */ /* 0x000fe20000400000 */
[----:B------:R-:W-:-:S03]  /*2090*/  LEA R10, P0, R92, UR4, 0x1 ;  /* 0x000000045c0a7c11 */ /* 0x000fc6000f8008ff */
[----:B------:R-:W-:Y:S01]  /*20a0*/  FFMA R24, R24, R88, R11 ;  /* 0x0000005818187223 */ /* 0x000fe2000000000b */
[----:B------:R-:W-:Y:S02]  /*20b0*/  LEA.HI.X R11, R92, UR5, R107, 0x1, P0 ;  /* 0x000000055c0b7c11 */ /* 0x000fe400080f0c6b */
[----:B------:R-:W-:Y:S02]  /*20c0*/  ISETP.GT.AND P0, PT, R4, 0x1, PT ;  /* 0x000000010400780c */ /* 0x000fe40003f04270 */
[----:B------:R-:W-:Y:S02]  /*20d0*/  F2FP.F16.F32.PACK_AB R24, RZ, R24 ;  /* 0x00000018ff18723e */ /* 0x000fe400000000ff */
[----:B------:R-:W-:-:S03]  /*20e0*/  ISETP.GT.AND P3, PT, R3, RZ, P0 ;  /* 0x000000ff0300720c */ /* 0x000fc60000764270 */
[----:B------:R0:W-:Y:S10]  /*20f0*/  @P1 STG.E.U16 desc[UR36][R10.64], R24 ;  /* 0x000000180a001986 */ /* 0x0001f4000c101524 */
[----:B------:R-:W-:Y:S05]  /*2100*/  @!P3 BRA `(.L_x_35) ;  /* 0x000000000004b947 */ /* 0x000fea0003800000 */
[----:B------:R1:W5:Y:S02]  /*2110*/  LDG.E.LTC128B.U16 R5, desc[UR36][R6.64+0x2] ;  /* 0x0000022406057981 */ /* 0x000364000c1e1520 */
.L_x_35:
[----:B------:R-:W-:Y:S05]  /*2120*/  BSYNC B1 ;  /* 0x0000000000017941 */ /* 0x000fea0003800000 */
.L_x_34:
[----:B-----5:R-:W-:Y:S01]  /*2130*/  HADD2.F32 R12, -RZ, R5.H0_H0 ;  /* 0x20000005ff0c7230 */ /* 0x020fe20000004100 */
[----:B------:R-:W-:Y:S01]  /*2140*/  ISETP.GT.AND P2, PT, R3, 0x8, P2 ;  /* 0x000000080300780c */ /* 0x000fe20001744270 */
[----:B------:R-:W-:Y:S01]  /*2150*/  IMAD.WIDE.U32 R20, R105, R100, R14 ;  /* 0x0000006469147225 */ /* 0x000fe200078e000e */
[----:B0-----:R-:W-:-:S03]  /*2160*/  PRMT R24, R5, 0x7610, R24 ;  /* 0x0000761005187816 */ /* 0x001fc60000000018 */
[----:B------:R-:W-:Y:S01]  /*2170*/  FMUL R12, R12, R89 ;  /* 0x000000590c0c7220 */ /* 0x000fe20000400000 */
[----:B------:R-:W-:Y:S01]  /*2180*/  IMAD.IADD R97, R97, 0x1, R21 ;  /* 0x0000000161617824 */ /* 0x000fe200078e0215 */
[----:B------:R-:W-:Y:S02]  /*2190*/  IADD3 R94, P1, R94, R20, RZ ;  /* 0x000000145e5e7210 */ /* 0x000fe40007f3e0ff */
[----:B------:R-:W-:-:S03]  /*21a0*/  FFMA R12, R25, R88, R12 ;  /* 0x00000058190c7223 */ /* 0x000fc6000000000c */
[----:B------:R-:W-:Y:S01]  /*21b0*/  IMAD.X R13, R97, 0x1, R13, P1 ;  /* 0x00000001610d7824 */ /* 0x000fe200008e060d */
[C---:B------:R-:W-:Y:S02]  /*21c0*/  LEA R14, P1, R94.reuse, R102, 0x1 ;  /* 0x000000665e0e7211 */ /* 0x040fe400078208ff */
[----:B------:R-:W-:Y:S02]  /*21d0*/  F2FP.F16.F32.PACK_AB R12, RZ, R12 ;  /* 0x0000000cff0c723e */ /* 0x000fe400000000ff */
[----:B------:R-:W-:Y:S02]  /*21e0*/  LEA.HI.X R15, R94, R103, R13, 0x1, P1 ;  /* 0x000000675e0f7211 */ /* 0x000fe400008f0c0d */
[----:B------:R-:W-:-:S05]  /*21f0*/  PRMT R21, R12, 0x7610, R21 ;  /* 0x000076100c157816 */ /* 0x000fca0000000015 */
[----:B------:R0:W-:Y:S04]  /*2200*/  @P3 STG.E.U16 desc[UR36][R10.64+0x2], R21 ;  /* 0x000002150a003986 */ /* 0x0001e8000c101524 */
[----:B------:R-:W2:Y:S01]  /*2210*/  @P2 LDG.E.LTC128B.U16 R24, desc[UR36][R14.64] ;  /* 0x000000240e182981 */ /* 0x000ea2000c1e1520 */
[----:B------:R-:W-:Y:S01]  /*2220*/  IADD3 R20, P1, R8, R20, RZ ;  /* 0x0000001408147210 */ /* 0x000fe20007f3e0ff */
[----:B------:R-:W-:Y:S01]  /*2230*/  BSSY B1, `(.L_x_36) ;  /* 0x0000011000017945 */ /* 0x000fe20003800000 */
[C---:B------:R-:W-:Y:S02]  /*2240*/  SHF.L.U64.HI R13, R98.reuse, 0x4, R99 ;  /* 0x00000004620d7819 */ /* 0x040fe40000010263 */
[----:B------:R-:W-:Y:S01]  /*2250*/  ISETP.GT.AND P0, PT, R3, 0x8, P0 ;  /* 0x000000080300780c */ /* 0x000fe20000704270 */
[----:B0-----:R-:W-:Y:S01]  /*2260*/  IMAD.X R21, R9, 0x1, R97, P1 ;  /* 0x0000000109157824 */ /* 0x001fe200008e0661 */
[----:B------:R-:W-:Y:S01]  /*2270*/  LEA R12, P1, R98, R10, 0x4 ;  /* 0x0000000a620c7211 */ /* 0x000fe200078220ff */
[----:B------:R-:W-:-:S04]  /*2280*/  IMAD.WIDE.U32 R20, R91, R96, R20 ;  /* 0x000000605b147225 */ /* 0x000fc800078e0014 */
[----:B------:R-:W-:Y:S02]  /*2290*/  IMAD.X R13, R13, 0x1, R11, P1 ;  /* 0x000000010d0d7824 */ /* 0x000fe400008e060b */
[----:B------:R-:W-:Y:S02]  /*22a0*/  IMAD.IADD R9, R93, 0x1, R21 ;  /* 0x000000015d097824 */ /* 0x000fe400078e0215 */
[----:B--2---:R-:W-:-:S05]  /*22b0*/  HADD2.F32 R8, -RZ, R24.H0_H0 ;  /* 0x20000018ff087230 */ /* 0x004fca0000004100 */
[----:B------:R-:W-:Y:S01]  /*22c0*/  FMUL R5, R8, R89 ;  /* 0x0000005908057220 */ /* 0x000fe20000400000 */
[----:B------:R-:W-:-:S03]  /*22d0*/  LEA R8, P3, R20, R102, 0x1 ;  /* 0x0000006614087211 */ /* 0x000fc600078608ff */
[----:B------:R-:W-:Y:S01]  /*22e0*/  FFMA R5, R26, R88, R5 ;  /* 0x000000581a057223 */ /* 0x000fe20000000005 */
[----:B------:R-:W-:-:S04]  /*22f0*/  LEA.HI.X R9, R20, R103, R9, 0x1, P3 ;  /* 0x0000006714097211 */ /* 0x000fc800018f0c09 */
[----:B------:R-:W-:-:S05]  /*2300*/  F2FP.F16.F32.PACK_AB R5, RZ, R5 ;  /* 0x00000005ff05723e */ /* 0x000fca00000000ff */
[----:B------:R0:W-:Y:S01]  /*2310*/  @P2 STG.E.U16 desc[UR36][R12.64], R5 ;  /* 0x000000050c002986 */ /* 0x0001e2000c101524 */
[----:B------:R-:W-:Y:S05]  /*2320*/  @!P0 BRA `(.L_x_37) ;  /* 0x0000000000048947 */ /* 0x000fea0003800000 */
[----:B------:R2:W5:Y:S02]  /*2330*/  LDG.E.LTC128B.U16 R24, desc[UR36][R8.64+0x2] ;  /* 0x0000022408187981 */ /* 0x000564000c1e1520 */
.L_x_37:
[----:B------:R-:W-:Y:S05]  /*2340*/  BSYNC B1 ;  /* 0x0000000000017941 */ /* 0x000fea0003800000 */
.L_x_36:
[----:B-----5:R-:W-:Y:S01]  /*2350*/  HADD2.F32 R14, -RZ, R24.H0_H0 ;  /* 0x20000018ff0e7230 */ /* 0x020fe20000004100 */
[----:B------:R-:W-:Y:S01]  /*2360*/  ISETP.GT.AND P1, PT, R4, 0x8, PT ;  /* 0x000000080400780c */ /* 0x000fe20003f24270 */
[----:B------:R-:W-:Y:S03]  /*2370*/  BSSY B1, `(.L_x_38) ;  /* 0x0000008000017945 */ /* 0x000fe60003800000 */
[----:B------:R-:W-:Y:S01]  /*2380*/  FMUL R14, R14, R89 ;  /* 0x000000590e0e7220 */ /* 0x000fe20000400000 */
[----:B------:R-:W-:-:S03]  /*2390*/  ISETP.GT.AND P2, PT, R3, RZ, P1 ;  /* 0x000000ff0300720c */ /* 0x000fc60000f44270 */
[----:B------:R-:W-:-:S05]  /*23a0*/  FFMA R14, R27, R88, R14 ;  /* 0x000000581b0e7223 */ /* 0x000fca000000000e */
[----:B------:R-:W-:-:S05]  /*23b0*/  F2FP.F16.F32.PACK_AB R14, RZ, R14 ;  /* 0x0000000eff0e723e */ /* 0x000fca00000000ff */
[----:B------:R3:W-:Y:S01]  /*23c0*/  @P0 STG.E.U16 desc[UR36][R12.64+0x2], R14 ;  /* 0x0000020e0c000986 */ /* 0x0007e2000c101524 */
[----:B------:R-:W-:Y:S05]  /*23d0*/  @!P2 BRA `(.L_x_39) ;  /* 0x000000000004a947 */ /* 0x000fea0003800000 */
[----:B------:R4:W5:Y:S02]  /*23e0*/  LDG.E.LTC128B.U16 R24, desc[UR36][R6.64+0x10] ;  /* 0x0000102406187981 */ /* 0x000964000c1e1520 */
.L_x_39:
[----:B------:R-:W-:Y:S05]  /*23f0*/  BSYNC B1 ;  /* 0x0000000000017941 */ /* 0x000fea0003800000 */
.L_x_38:
[----:B---3-5:R-:W-:Y:S01]  /*2400*/  HADD2.F32 R14, -RZ, R24.H0_H0 ;  /* 0x20000018ff0e7230 */ /* 0x028fe20000004100 */
[----:B------:R-:W-:Y:S01]  /*2410*/  ISETP.GT.AND P0, PT, R4, 0x9, PT ;  /* 0x000000090400780c */ /* 0x000fe20003f04270 */
[----:B------:R-:W-:Y:S03]  /*2420*/  BSSY B1, `(.L_x_40) ;  /* 0x0000008000017945 */ /* 0x000fe60003800000 */
[----:B0-----:R-:W-:Y:S01]  /*2430*/  FMUL R5, R14, R89 ;  /* 0x000000590e057220 */ /* 0x001fe20000400000 */
[----:B------:R-:W-:-:S03]  /*2440*/  ISETP.GT.AND P3, PT, R3, RZ, P0 ;  /* 0x000000ff0300720c */ /* 0x000fc60000764270 */
[----:B------:R-:W-:-:S05]  /*2450*/  FFMA R5, R28, R88, R5 ;  /* 0x000000581c057223 */ /* 0x000fca0000000005 */
[----:B------:R-:W-:-:S05]  /*2460*/  F2FP.F16.F32.PACK_AB R5, RZ, R5 ;  /* 0x00000005ff05723e */ /* 0x000fca00000000ff */
[----:B------:R0:W-:Y:S01]  /*2470*/  @P2 STG.E.U16 desc[UR36][R10.64+0x10], R5 ;  /* 0x000010050a002986 */ /* 0x0001e2000c101524 */
[----:B------:R-:W-:Y:S05]  /*2480*/  @!P3 BRA `(.L_x_41) ;  /* 0x000000000004b947 */ /* 0x000fea0003800000 */
[----:B------:R3:W5:Y:S02]  /*2490*/  LDG.E.LTC128B.U16 R24, desc[UR36][R6.64+0x12] ;  /* 0x0000122406187981 */ /* 0x000764000c1e1520 */
.L_x_41:
[----:B------:R-:W-:Y:S05]  /*24a0*/  BSYNC B1 ;  /* 0x0000000000017941 */ /* 0x000fea0003800000 */
.L_x_40:
[----:B-----5:R-:W-:Y:S01]  /*24b0*/  HADD2.F32 R14, -RZ, R24.H0_H0 ;  /* 0x20000018ff0e7230 */ /* 0x020fe20000004100 */
[----:B------:R-:W-:Y:S01]  /*24c0*/  ISETP.GT.AND P1, PT, R3, 0x8, P1 ;  /* 0x000000080300780c */ /* 0x000fe20000f24270 */
[----:B------:R-:W-:Y:S03]  /*24d0*/  BSSY B1, `(.L_x_42) ;  /* 0x0000007000017945 */ /* 0x000fe60003800000 */
[----:B------:R-:W-:-:S04]  /*24e0*/  FMUL R14, R14, R89 ;  /* 0x000000590e0e7220 */ /* 0x000fc80000400000 */
[----:B------:R-:W-:-:S05]  /*24f0*/  FFMA R14, R29, R88, R14 ;  /* 0x000000581d0e7223 */ /* 0x000fca000000000e */
[----:B------:R-:W-:-:S05]  /*2500*/  F2FP.F16.F32.PACK_AB R14, RZ, R14 ;  /* 0x0000000eff0e723e */ /* 0x000fca00000000ff */
[----:B------:R0:W-:Y:S01]  /*2510*/  @P3 STG.E.U16 desc[UR36][R10.64+0x12], R14 ;  /* 0x0000120e0a003986 */ /* 0x0001e2000c101524 */
[----:B------:R-:W-:Y:S05]  /*2520*/  @!P1 BRA `(.L_x_43) ;  /* 0x0000000000049947 */ /* 0x000fea0003800000 */
[----:B------:R0:W5:Y:S02]  /*2530*/  LDG.E.LTC128B.U16 R24, desc[UR36][R8.64+0x10] ;  /* 0x0000102408187981 */ /* 0x000164000c1e1520 */
.L_x_43:
[----:B------:R-:W-:Y:S05]  /*2540*/  BSYNC B1 ;  /* 0x0000000000017941 */ /* 0x000fea0003800000 */
.L_x_42:
[----:B0----5:R-:W-:Y:S01]  /*2550*/  HADD2.F32 R14, -RZ, R24.H0_H0 ;  /* 0x20000018ff0e7230 */ /* 0x021fe20000004100 */
        /* <DEDUP_REMOVED lines=8> */
.L_x_45:
[----:B------:R-:W-:Y:S05]  /*25e0*/  BSYNC B1 ;  /* 0x0000000000017941 */ /* 0x000fea0003800000 */
.L_x_44:
        /* <DEDUP_REMOVED lines=10> */
.L_x_47:
[----:B------:R-:W-:Y:S05]  /*2690*/  BSYNC B1 ;  /* 0x0000000000017941 */ /* 0x000fea0003800000 */
.L_x_46:
[----:B0----5:R-:W-:Y:S01]  /*26a0*/  HADD2.F32 R14, -RZ, R24.H0_H0 ;  /* 0x20000018ff0e7230 */ /* 0x021fe20000004100 */
        /* <DEDUP_REMOVED lines=9> */
.L_x_49:
[----:B------:R-:W-:Y:S05]  /*2740*/  BSYNC B1 ;  /* 0x0000000000017941 */ /* 0x000fea0003800000 */
.L_x_48:
        /* <DEDUP_REMOVED lines=9> */
.L_x_51:
[----:B------:R-:W-:Y:S05]  /*27e0*/  BSYNC B1 ;  /* 0x0000000000017941 */ /* 0x000fea0003800000 */
.L_x_50:
        /* <DEDUP_REMOVED lines=9> */
.L_x_53:
[----:B------:R-:W-:Y:S05]  /*2880*/  BSYNC B1 ;  /* 0x0000000000017941 */ /* 0x000fea0003800000 */
.L_x_52:
        /* <DEDUP_REMOVED lines=10> */
.L_x_55:
[----:B------:R-:W-:Y:S05]  /*2930*/  BSYNC B1 ;  /* 0x0000000000017941 */ /* 0x000fea0003800000 */
.L_x_54:
        /* <DEDUP_REMOVED lines=10> */
.L_x_57:
[----:B------:R-:W-:Y:S05]  /*29e0*/  BSYNC B1 ;  /* 0x0000000000017941 */ /* 0x000fea0003800000 */
.L_x_56:
        /* <DEDUP_REMOVED lines=9> */
.L_x_59:
[----:B------:R-:W-:Y:S05]  /*2a80*/  BSYNC B1 ;  /* 0x0000000000017941 */ /* 0x000fea0003800000 */
.L_x_58:
        /* <DEDUP_REMOVED lines=9> */
.L_x_61:
[----:B------:R-:W-:Y:S05]  /*2b20*/  BSYNC B1 ;  /* 0x0000000000017941 */ /* 0x000fea0003800000 */
.L_x_60:
        /* <DEDUP_REMOVED lines=10> */
.L_x_63:
[----:B------:R-:W-:Y:S05]  /*2bd0*/  BSYNC B1 ;  /* 0x0000000000017941 */ /* 0x000fea0003800000 */
.L_x_62:
        /* <DEDUP_REMOVED lines=10> */
.L_x_65:
[----:B------:R-:W-:Y:S05]  /*2c80*/  BSYNC B1 ;  /* 0x0000000000017941 */ /* 0x000fea0003800000 */
.L_x_64:
        /* <DEDUP_REMOVED lines=9> */
.L_x_67:
[----:B------:R-:W-:Y:S05]  /*2d20*/  BSYNC B1 ;  /* 0x0000000000017941 */ /* 0x000fea0003800000 */
.L_x_66:
        /* <DEDUP_REMOVED lines=9> */
.L_x_69:
[----:B------:R-:W-:Y:S05]  /*2dc0*/  BSYNC B1 ;  /* 0x0000000000017941 */ /* 0x000fea0003800000 */
.L_x_68:
        /* <DEDUP_REMOVED lines=10> */
.L_x_71:
[----:B------:R-:W-:Y:S05]  /*2e70*/  BSYNC B1 ;  /* 0x0000000000017941 */ /* 0x000fea0003800000 */
.L_x_70:
        /* <DEDUP_REMOVED lines=10> */
.L_x_73:
[----:B------:R-:W-:Y:S05]  /*2f20*/  BSYNC B1 ;  /* 0x0000000000017941 */ /* 0x000fea0003800000 */
.L_x_72:
        /* <DEDUP_REMOVED lines=9> */
.L_x_75:
[----:B------:R-:W-:Y:S05]  /*2fc0*/  BSYNC B1 ;  /* 0x0000000000017941 */ /* 0x000fea0003800000 */
.L_x_74:
        /* <DEDUP_REMOVED lines=9> */
.L_x_77:
[----:B------:R-:W-:Y:S05]  /*3060*/  BSYNC B1 ;  /* 0x0000000000017941 */ /* 0x000fea0003800000 */
.L_x_76:
        /* <DEDUP_REMOVED lines=10> */
.L_x_79:
[----:B------:R-:W-:Y:S05]  /*3110*/  BSYNC B1 ;  /* 0x0000000000017941 */ /* 0x000fea0003800000 */
.L_x_78:
        /* <DEDUP_REMOVED lines=10> */
.L_x_81:
[----:B------:R-:W-:Y:S05]  /*31c0*/  BSYNC B1 ;  /* 0x0000000000017941 */ /* 0x000fea0003800000 */
.L_x_80:
        /* <DEDUP_REMOVED lines=9> */
.L_x_83:
[----:B------:R-:W-:Y:S05]  /*3260*/  BSYNC B1 ;  /* 0x0000000000017941 */ /* 0x000fea0003800000 */
.L_x_82:
        /* <DEDUP_REMOVED lines=9> */
.L_x_85:
[----:B------:R-:W-:Y:S05]  /*3300*/  BSYNC B1 ;  /* 0x0000000000017941 */ /* 0x000fea0003800000 */
.L_x_84:
        /* <DEDUP_REMOVED lines=10> */
.L_x_87:
[----:B------:R-:W-:Y:S05]  /*33b0*/  BSYNC B1 ;  /* 0x0000000000017941 */ /* 0x000fea0003800000 */
.L_x_86:
        /* <DEDUP_REMOVED lines=10> */
.L_x_89:
[----:B------:R-:W-:Y:S05]  /*3460*/  BSYNC B1 ;  /* 0x0000000000017941 */ /* 0x000fea0003800000 */
.L_x_88:
        /* <DEDUP_REMOVED lines=9> */
.L_x_91:
[----:B------:R-:W-:Y:S05]  /*3500*/  BSYNC B1 ;  /* 0x0000000000017941 */ /* 0x000fea0003800000 */
.L_x_90:
        /* <DEDUP_REMOVED lines=9> */
.L_x_93:
[----:B------:R-:W-:Y:S05]  /*35a0*/  BSYNC B1 ;  /* 0x0000000000017941 */ /* 0x000fea0003800000 */
.L_x_92:
        /* <DEDUP_REMOVED lines=10> */
.L_x_95:
[----:B------:R-:W-:Y:S05]  /*3650*/  BSYNC B1 ;  /* 0x0000000000017941 */ /* 0x000fea0003800000 */
.L_x_94:
        /* <DEDUP_REMOVED lines=10> */
.L_x_97:
[----:B------:R-:W-:Y:S05]  /*3700*/  BSYNC B1 ;  /* 0x0000000000017941 */ /* 0x000fea0003800000 */
.L_x_96:
        /* <DEDUP_REMOVED lines=9> */
.L_x_99:
[----:B------:R-:W-:Y:S05]  /*37a0*/  BSYNC B1 ;  /* 0x0000000000017941 */ /* 0x000fea0003800000 */
.L_x_98:
        /* <DEDUP_REMOVED lines=9> */
.L_x_101:
[----:B------:R-:W-:Y:S05]  /*3840*/  BSYNC B1 ;  /* 0x0000000000017941 */ /* 0x000fea0003800000 */
.L_x_100:
        /* <DEDUP_REMOVED lines=10> */
.L_x_103:
[----:B------:R-:W-:Y:S05]  /*38f0*/  BSYNC B1 ;  /* 0x0000000000017941 */ /* 0x000fea0003800000 */
.L_x_102:
        /* <DEDUP_REMOVED lines=10> */
.L_x_105:
[----:B------:R-:W-:Y:S05]  /*39a0*/  BSYNC B1 ;  /* 0x0000000000017941 */ /* 0x000fea0003800000 */
.L_x_104:
        /* <DEDUP_REMOVED lines=9> */
.L_x_107:
[----:B------:R-:W-:Y:S05]  /*3a40*/  BSYNC B1 ;  /* 0x0000000000017941 */ /* 0x000fea0003800000 */
.L_x_106:
        /* <DEDUP_REMOVED lines=9> */
.L_x_109:
[----:B------:R-:W-:Y:S05]  /*3ae0*/  BSYNC B1 ;  /* 0x0000000000017941 */ /* 0x000fea0003800000 */
.L_x_108:
        /* <DEDUP_REMOVED lines=10> */
.L_x_111:
[----:B------:R-:W-:Y:S05]  /*3b90*/  BSYNC B1 ;  /* 0x0000000000017941 */ /* 0x000fea0003800000 */
.L_x_110:
        /* <DEDUP_REMOVED lines=10> */
.L_x_113:
[----:B------:R-:W-:Y:S05]  /*3c40*/  BSYNC B1 ;  /* 0x0000000000017941 */ /* 0x000fea0003800000 */
.L_x_112:
        /* <DEDUP_REMOVED lines=9> */
.L_x_115:
[----:B------:R-:W-:Y:S05]  /*3ce0*/  BSYNC B1 ;  /* 0x0000000000017941 */ /* 0x000fea0003800000 */
.L_x_114:
        /* <DEDUP_REMOVED lines=9> */
.L_x_117:
[----:B------:R-:W-:Y:S05]  /*3d80*/  BSYNC B1 ;  /* 0x0000000000017941 */ /* 0x000fea0003800000 */
.L_x_116:
        /* <DEDUP_REMOVED lines=10> */
.L_x_119:
[----:B------:R-:W-:Y:S05]  /*3e30*/  BSYNC B1 ;  /* 0x0000000000017941 */ /* 0x000fea0003800000 */
.L_x_118:
        /* <DEDUP_REMOVED lines=10> */
.L_x_121:
[----:B------:R-:W-:Y:S05]  /*3ee0*/  BSYNC B1 ;  /* 0x0000000000017941 */ /* 0x000fea0003800000 */
.L_x_120:
        /* <DEDUP_REMOVED lines=9> */
.L_x_123:
[----:B------:R-:W-:Y:S05]  /*3f80*/  BSYNC B1 ;  /* 0x0000000000017941 */ /* 0x000fea0003800000 */
.L_x_122:
        /* <DEDUP_REMOVED lines=9> */
.L_x_125:
[----:B------:R-:W-:Y:S05]  /*4020*/  BSYNC B1 ;  /* 0x0000000000017941 */ /* 0x000fea0003800000 */
.L_x_124:
        /* <DEDUP_REMOVED lines=10> */
.L_x_127:
[----:B------:R-:W-:Y:S05]  /*40d0*/  BSYNC B1 ;  /* 0x0000000000017941 */ /* 0x000fea0003800000 */
.L_x_126:
        /* <DEDUP_REMOVED lines=10> */
.L_x_129:
[----:B------:R-:W-:Y:S05]  /*4180*/  BSYNC B1 ;  /* 0x0000000000017941 */ /* 0x000fea0003800000 */
.L_x_128:
        /* <DEDUP_REMOVED lines=9> */
.L_x_131:
[----:B------:R-:W-:Y:S05]  /*4220*/  BSYNC B1 ;  /* 0x0000000000017941 */ /* 0x000fea0003800000 */
.L_x_130:
        /* <DEDUP_REMOVED lines=9> */
.L_x_133:
[----:B------:R-:W-:Y:S05]  /*42c0*/  BSYNC B1 ;  /* 0x0000000000017941 */ /* 0x000fea0003800000 */
.L_x_132:
        /* <DEDUP_REMOVED lines=10> */
.L_x_135:
[----:B------:R-:W-:Y:S05]  /*4370*/  BSYNC B1 ;  /* 0x0000000000017941 */ /* 0x000fea0003800000 */
.L_x_134:
        /* <DEDUP_REMOVED lines=10> */
.L_x_137:
[----:B------:R-:W-:Y:S05]  /*4420*/  BSYNC B1 ;  /* 0x0000000000017941 */ /* 0x000fea0003800000 */
.L_x_136:
        /* <DEDUP_REMOVED lines=9> */
.L_x_139:
[----:B------:R-:W-:Y:S05]  /*44c0*/  BSYNC B1 ;  /* 0x0000000000017941 */ /* 0x000fea0003800000 */
.L_x_138:
        /* <DEDUP_REMOVED lines=9> */
.L_x_141:
[----:B------:R-:W-:Y:S05]  /*4560*/  BSYNC B1 ;  /* 0x0000000000017941 */ /* 0x000fea0003800000 */
.L_x_140:
        /* <DEDUP_REMOVED lines=10> */
.L_x_143:
[----:B------:R-:W-:Y:S05]  /*4610*/  BSYNC B1 ;  /* 0x0000000000017941 */ /* 0x000fea0003800000 */
.L_x_142:
        /* <DEDUP_REMOVED lines=10> */
.L_x_145:
[----:B------:R-:W-:Y:S05]  /*46c0*/  BSYNC B1 ;  /* 0x0000000000017941 */ /* 0x000fea0003800000 */
.L_x_144:
        /* <DEDUP_REMOVED lines=9> */
.L_x_147:
[----:B------:R-:W-:Y:S05]  /*4760*/  BSYNC B1 ;  /* 0x0000000000017941 */ /* 0x000fea0003800000 */
.L_x_146:
        /* <DEDUP_REMOVED lines=9> */
.L_x_149:
[----:B------:R-:W-:Y:S05]  /*4800*/  BSYNC B1 ;  /* 0x0000000000017941 */ /* 0x000fea0003800000 */
.L_x_148:
        /* <DEDUP_REMOVED lines=10> */
.L_x_151:
[----:B------:R-:W-:Y:S05]  /*48b0*/  BSYNC B1 ;  /* 0x0000000000017941 */ /* 0x000fea0003800000 */
.L_x_150:
[----:B0----5:R-:W-:Y:S01]  /*48c0*/  HADD2.F32 R14, -RZ, R24.H0_H0 ;  /* 0x20000018ff0e7230 */ /* 0x021fe20000004100 */
[----:B------:R-:W-:Y:S01]  /*48d0*/  ISETP.GT.AND P0, PT, R4, 0x79, PT ;  /* 0x000000790400780c */ /* 0x000fe20003f04270 */
[----:B------:R-:W-:Y:S01]  /*48e0*/  @P2 IMAD.MOV.U32 R4, RZ, RZ, R10 ;  /* 0x000000ffff042224 */ /* 0x000fe200078e000a */
[----:B------:R-:W-:Y:S02]  /*48f0*/  BSSY B1, `(.L_x_152) ;  /* 0x000000a000017945 */ /* 0x000fe40003800000 */
[----:B------:R-:W-:Y:S01]  /*4900*/  FMUL R5, R14, R89 ;  /* 0x000000590e057220 */ /* 0x000fe20000400000 */
[----:B------:R-:W-:-:S03]  /*4910*/  ISETP.GT.AND P3, PT, R3, RZ, P0 ;  /* 0x000000ff0300720c */ /* 0x000fc60000764270 */
[----:B------:R-:W-:-:S05]  /*4920*/  FFMA R5, R84, R88, R5 ;  /* 0x0000005854057223 */ /* 0x000fca0000000005 */
[----:B------:R-:W-:-:S04]  /*4930*/  F2FP.F16.F32.PACK_AB R5, RZ, R5 ;  /* 0x00000005ff05723e */ /* 0x000fc800000000ff */
[----:B------:R-:W-:Y:S01]  /*4940*/  PRMT R14, R5, 0x7610, R14 ;  /* 0x00007610050e7816 */ /* 0x000fe2000000000e */
[----:B------:R-:W-:-:S05]  /*4950*/  @P2 IMAD.MOV.U32 R5, RZ, RZ, R11 ;  /* 0x000000ffff052224 */ /* 0x000fca00078e000b */
[----:B------:R0:W-:Y:S01]  /*4960*/  @P2 STG.E.U16 desc[UR36][R4.64+0xf0], R14 ;  /* 0x0000f00e04002986 */ /* 0x0001e2000c101524 */
[----:B------:R-:W-:Y:S05]  /*4970*/  @!P3 BRA `(.L_x_153) ;  /* 0x000000000004b947 */ /* 0x000fea0003800000 */
[----:B------:R0:W5:Y:S02]  /*4980*/  LDG.E.LTC128B.U16 R24, desc[UR36][R6.64+0xf2] ;  /* 0x0000f22406187981 */ /* 0x000164000c1e1520 */
.L_x_153:
[----:B------:R-:W-:Y:S05]  /*4990*/  BSYNC B1 ;  /* 0x0000000000017941 */ /* 0x000fea0003800000 */
.L_x_152:
        /* <DEDUP_REMOVED lines=9> */
.L_x_155:
[----:B------:R-:W-:Y:S05]  /*4a30*/  BSYNC B1 ;  /* 0x0000000000017941 */ /* 0x000fea0003800000 */
.L_x_154:
[----:B0----5:R-:W-:Y:S01]  /*4a40*/  HADD2.F32 R4, -RZ, R24.H0_H0 ;  /* 0x20000018ff047230 */ /* 0x021fe20000004100 */
[----:B------:R-:W-:Y:S01]  /*4a50*/  ISETP.GT.AND P0, PT, R3, 0x8, P0 ;  /* 0x000000080300780c */ /* 0x000fe20000704270 */
[----:B------:R-:W-:Y:S03]  /*4a60*/  BSSY B1, `(.L_x_156) ;  /* 0x000000a000017945 */ /* 0x000fe60003800000 */
[----:B------:R-:W-:Y:S01]  /*4a70*/  FMUL R5, R4, R89 ;  /* 0x0000005904057220 */ /* 0x000fe20000400000 */
[----:B------:R-:W-:-:S03]  /*4a80*/  @P1 IMAD.MOV.U32 R4, RZ, RZ, R12 ;  /* 0x000000ffff041224 */ /* 0x000fc600078e000c */
[----:B------:R-:W-:-:S05]  /*4a90*/  FFMA R5, R86, R88, R5 ;  /* 0x0000005856057223 */ /* 0x000fca0000000005 */
[----:B------:R-:W-:-:S04]  /*4aa0*/  F2FP.F16.F32.PACK_AB R5, RZ, R5 ;  /* 0x00000005ff05723e */ /* 0x000fc800000000ff */
[----:B-1-34-:R-:W-:Y:S01]  /*4ab0*/  PRMT R6, R5, 0x7610, R6 ;  /* 0x0000761005067816 */ /* 0x01afe20000000006 */
[----:B------:R-:W-:-:S05]  /*4ac0*/  @P1 IMAD.MOV.U32 R5, RZ, RZ, R13 ;  /* 0x000000ffff051224 */ /* 0x000fca00078e000d */
[----:B------:R0:W-:Y:S01]  /*4ad0*/  @P1 STG.E.U16 desc[UR36][R4.64+0xf0], R6 ;  /* 0x0000f00604001986 */ /* 0x0001e2000c101524 */
[----:B------:R-:W-:Y:S05]  /*4ae0*/  @!P0 BRA `(.L_x_157) ;  /* 0x0000000000048947 */ /* 0x000fea0003800000 */
[----:B------:R1:W5:Y:S02]  /*4af0*/  LDG.E.LTC128B.U16 R24, desc[UR36][R8.64+0xf2] ;  /* 0x0000f22408187981 */ /* 0x000364000c1e1520 */
.L_x_157:
[----:B------:R-:W-:Y:S05]  /*4b00*/  BSYNC B1 ;  /* 0x0000000000017941 */ /* 0x000fea0003800000 */
.L_x_156:
[----:B------:R-:W-:Y:S05]  /*4b10*/  @!P0 BRA `(.L_x_158) ;  /* 0x0000001000e88947 */ /* 0x000fea0003800000 */
[----:B-----5:R-:W-:-:S05]  /*4b20*/  HADD2.F32 R24, -RZ, R24.H0_H0 ;  /* 0x20000018ff187230 */ /* 0x020fca0000004100 */
[----:B------:R-:W-:-:S04]  /*4b30*/  FMUL R24, R24, R89 ;  /* 0x0000005918187220 */ /* 0x000fc80000400000 */
[----:B------:R-:W-:-:S05]  /*4b40*/  FFMA R24, R87, R88, R24 ;  /* 0x0000005857187223 */ /* 0x000fca0000000018 */
[----:B------:R-:W-:-:S05]  /*4b50*/  F2FP.F16.F32.PACK_AB R24, RZ, R24 ;  /* 0x00000018ff18723e */ /* 0x000fca00000000ff */
[----:B------:R3:W-:Y:S01]  /*4b60*/  STG.E.U16 desc[UR36][R12.64+0xf2], R24 ;  /* 0x0000f2180c007986 */ /* 0x0007e2000c101524 */
[----:B------:R-:W-:Y:S05]  /*4b70*/  BRA `(.L_x_158) ;  /* 0x0000001000d07947 */ /* 0x000fea0003800000 */
.L_x_33:
[----:B------:R-:W-:Y:S01]  /*4b80*/  ISETP.GT.AND P0, PT, R4, 0x1, PT ;  /* 0x000000010400780c */ /* 0x000fe20003f04270 */
[----:B------:R-:W-:Y:S01]  /*4b90*/  ULDC.64 UR4, c[0x0][0x5c0] ;  /* 0x0001700000047ab9 */ /* 0x000fe20000000a00 */
[-C--:B------:R-:W-:Y:S01]  /*4ba0*/  FMUL R24, R24, R88.reuse ;  /* 0x0000005818187220 */ /* 0x080fe20000400000 */
[-C--:B------:R-:W-:Y:S01]  /*4bb0*/  FMUL R25, R25, R88.reuse ;  /* 0x0000005819197220 */ /* 0x080fe20000400000 */
[----:B------:R-:W-:Y:S01]  /*4bc0*/  ISETP.GT.AND P3, PT, R3, RZ, P0 ;  /* 0x000000ff0300720c */ /* 0x000fe20000764270 */
[-C--:B------:R-:W-:Y:S01]  /*4bd0*/  FMUL R26, R26, R88.reuse ;  /* 0x000000581a1a7220 */ /* 0x080fe20000400000 */
[----:B------:R-:W-:Y:S01]  /*4be0*/  LEA R6, P4, R92, UR4, 0x1 ;  /* 0x000000045c067c11 */ /* 0x000fe2000f8808ff */
[----:B------:R-:W-:Y:S01]  /*4bf0*/  FMUL R27, R27, R88 ;  /* 0x000000581b1b7220 */ /* 0x000fe20000400000 */
[----:B------:R-:W-:Y:S01]  /*4c00*/  F2FP.F16.F32.PACK_AB R24, RZ, R24 ;  /* 0x00000018ff18723e */ /* 0x000fe200000000ff */
[-C--:B------:R-:W-:Y:S01]  /*4c10*/  FMUL R28, R28, R88.reuse ;  /* 0x000000581c1c7220 */ /* 0x080fe20000400000 */
[----:B------:R-:W-:Y:S01]  /*4c20*/  LEA.HI.X R7, R92, UR5, R107, 0x1, P4 ;  /* 0x000000055c077c11 */ /* 0x000fe2000a0f0c6b */
[-C--:B------:R-:W-:Y:S01]  /*4c30*/  FMUL R29, R29, R88.reuse ;  /* 0x000000581d1d7220 */ /* 0x080fe20000400000 */
[----:B------:R-:W-:Y:S01]  /*4c40*/  F2FP.F16.F32.PACK_AB R25, RZ, R25 ;  /* 0x00000019ff19723e */ /* 0x000fe200000000ff */
[-C--:B------:R-:W-:Y:S01]  /*4c50*/  FMUL R30, R30, R88.reuse ;  /* 0x000000581e1e7220 */ /* 0x080fe20000400000 */
[----:B------:R-:W-:Y:S01]  /*4c60*/  SHF.L.U64.HI R99, R98, 0x4, R99 ;  /* 0x0000000462637819 */ /* 0x000fe20000010263 */
[----:B------:R-:W-:Y:S01]  /*4c70*/  @P1 STG.E.U16 desc[UR36][R6.64], R24 ;  /* 0x0000001806001986 */ /* 0x000fe2000c101524 */
[----:B------:R-:W-:Y:S01]  /*4c80*/  ISETP.GT.AND P1, PT, R4, 0x8, PT ;  /* 0x000000080400780c */ /* 0x000fe20003f24270 */
[----:B------:R-:W-:Y:S01]  /*4c90*/  FMUL R31, R31, R88 ;  /* 0x000000581f1f7220 */ /* 0x000fe20000400000 */
[C---:B------:R-:W-:Y:S01]  /*4ca0*/  ISETP.GT.AND P4, PT, R3.reuse, 0x8, P0 ;  /* 0x000000080300780c */ /* 0x040fe20000784270 */
[----:B------:R-:W-:Y:S01]  /*4cb0*/  @P3 STG.E.U16 desc[UR36][R6.64+0x2], R25 ;  /* 0x0000021906003986 */ /* 0x000fe2000c101524 */
[----:B------:R-:W-:Y:S01]  /*4cc0*/  LEA R8, P3, R98, R6, 0x4 ;  /* 0x0000000662087211 */ /* 0x000fe200078620ff */
[-C--:B------:R-:W-:Y:S01]  /*4cd0*/  FMUL R32, R32, R88.reuse ;  /* 0x0000005820207220 */ /* 0x080fe20000400000 */
[----:B------:R-:W-:Y:S01]  /*4ce0*/  ISETP.GT.AND P2, PT, R3, 0x8, P2 ;  /* 0x000000080300780c */ /* 0x000fe20001744270 */
[-C--:B------:R-:W-:Y:S01]  /*4cf0*/  FMUL R33, R33, R88.reuse ;  /* 0x0000005821217220 */ /* 0x080fe20000400000 */
[----:B------:R-:W-:Y:S01]  /*4d00*/  ISETP.GT.AND P0, PT, R4, 0x9, PT ;  /* 0x000000090400780c */ /* 0x000fe20003f04270 */
[----:B------:R-:W-:Y:S01]  /*4d10*/  IMAD.X R9, R99, 0x1, R7, P3 ;  /* 0x0000000163097824 */ /* 0x000fe200018e0607 */
[C---:B------:R-:W-:Y:S01]  /*4d20*/  ISETP.GT.AND P5, PT, R3.reuse, RZ, P1 ;  /* 0x000000ff0300720c */ /* 0x040fe20000fa4270 */
[-C--:B------:R-:W-:Y:S01]  /*4d30*/  FMUL R34, R34, R88.reuse ;  /* 0x0000005822227220 */ /* 0x080fe20000400000 */
[----:B------:R-:W-:Y:S01]  /*4d40*/  ISETP.GT.AND P3, PT, R3, RZ, P0 ;  /* 0x000000ff0300720c */ /* 0x000fe20000764270 */
[----:B------:R-:W-:Y:S01]  /*4d50*/  FMUL R35, R35, R88 ;  /* 0x0000005823237220 */ /* 0x000fe20000400000 */
[----:B------:R-:W-:Y:S01]  /*4d60*/  F2FP.F16.F32.PACK_AB R26, RZ, R26 ;  /* 0x0000001aff1a723e */ /* 0x000fe200000000ff */
[-C--:B------:R-:W-:Y:S01]  /*4d70*/  FMUL R36, R36, R88.reuse ;  /* 0x0000005824247220 */ /* 0x080fe20000400000 */
[----:B------:R-:W-:Y:S01]  /*4d80*/  F2FP.F16.F32.PACK_AB R27, RZ, R27 ;  /* 0x0000001bff1b723e */ /* 0x000fe200000000ff */
[----:B------:R-:W-:Y:S01]  /*4d90*/  FMUL R37, R37, R88 ;  /* 0x0000005825257220 */ /* 0x000fe20000400000 */
[----:B------:R-:W-:Y:S01]  /*4da0*/  F2FP.F16.F32.PACK_AB R28, RZ, R28 ;  /* 0x0000001cff1c723e */ /* 0x000fe200000000ff */
[----:B------:R-:W-:Y:S01]  /*4db0*/  @P2 STG.E.U16 desc[UR36][R8.64], R26 ;  /* 0x0000001a08002986 */ /* 0x000fe2000c101524 */
[----:B------:R-:W-:Y:S01]  /*4dc0*/  F2FP.F16.F32.PACK_AB R29, RZ, R29 ;  /* 0x0000001dff1d723e */ /* 0x000fe200000000ff */
[-C--:B------:R-:W-:Y:S01]  /*4dd0*/  FMUL R38, R38, R88.reuse ;  /* 0x0000005826267220 */ /* 0x080fe20000400000 */
[----:B------:R-:W-:Y:S01]  /*4de0*/  ISETP.GT.AND P2, PT, R3, 0x8, P1 ;  /* 0x000000080300780c */ /* 0x000fe20000f44270 */
[----:B------:R-:W-:Y:S01]  /*4df0*/  @P4 STG.E.U16 desc[UR36][R8.64+0x2], R27 ;  /* 0x0000021b08004986 */ /* 0x000fe2000c101524 */
[----:B------:R-:W-:Y:S01]  /*4e00*/  ISETP.GT.AND P1, PT, R4, 0x10, PT ;  /* 0x000000100400780c */ /* 0x000fe20003f24270 */
[----:B------:R-:W-:Y:S01]  /*4e10*/  FMUL R39, R39, R88 ;  /* 0x0000005827277220 */ /* 0x000fe20000400000 */
[----:B------:R-:W-:Y:S01]  /*4e20*/  F2FP.F16.F32.PACK_AB R30, RZ, R30 ;  /* 0x0000001eff1e723e */ /* 0x000fe200000000ff */
[----:B------:R-:W-:Y:S01]  /*4e30*/  @P5 STG.E.U16 desc[UR36][R6.64+0x10], R28 ;  /* 0x0000101c06005986 */ /* 0x000fe2000c101524 */
[C---:B------:R-:W-:Y:S01]  /*4e40*/  ISETP.GT.AND P4, PT, R3.reuse, RZ, P1 ;  /* 0x000000ff0300720c */ /* 0x040fe20000f84270 */
[-C--:B------:R-:W-:Y:S01]  /*4e50*/  FMUL R40, R40, R88.reuse ;  /* 0x0000005828287220 */ /* 0x080fe20000400000 */
[----:B------:R-:W-:Y:S01]  /*4e60*/  F2FP.F16.F32.PACK_AB R31, RZ, R31 ;  /* 0x0000001fff1f723e */ /* 0x000fe200000000ff */
[----:B------:R-:W-:Y:S01]  /*4e70*/  @P3 STG.E.U16 desc[UR36][R6.64+0x12], R29 ;  /* 0x0000121d06003986 */ /* 0x000fe2000c101524 */
[----:B------:R-:W-:Y:S01]  /*4e80*/  ISETP.GT.AND P3, PT, R3, 0x8, P0 ;  /* 0x000000080300780c */ /* 0x000fe20000764270 */
[----:B------:R-:W-:Y:S01]  /*4e90*/  FMUL R41, R41, R88 ;  /* 0x0000005829297220 */ /* 0x000fe20000400000 */
[----:B------:R-:W-:Y:S01]  /*4ea0*/  ISETP.GT.AND P0, PT, R4, 0x11, PT ;  /* 0x000000110400780c */ /* 0x000fe20003f04270 */
[----:B------:R-:W-:Y:S01]  /*4eb0*/  @P2 STG.E.U16 desc[UR36][R8.64+0x10], R30 ;  /* 0x0000101e08002986 */ /* 0x000fe2000c101524 */
[----:B------:R-:W-:Y:S01]  /*4ec0*/  F2FP.F16.F32.PACK_AB R32, RZ, R32 ;  /* 0x00000020ff20723e */ /* 0x000fe200000000ff */
[-C--:B------:R-:W-:Y:S01]  /*4ed0*/  FMUL R42, R42, R88.reuse ;  /* 0x000000582a2a7220 */ /* 0x080fe20000400000 */
[----:B------:R-:W-:Y:S01]  /*4ee0*/  ISETP.GT.AND P5, PT, R3, RZ, P0 ;  /* 0x000000ff0300720c */ /* 0x000fe200007a4270 */
[-C--:B------:R-:W-:Y:S01]  /*4ef0*/  FMUL R43, R43, R88.reuse ;  /* 0x000000582b2b7220 */ /* 0x080fe20000400000 */
[----:B------:R-:W-:Y:S01]  /*4f00*/  ISETP.GT.AND P2, PT, R3, 0x8, P1 ;  /* 0x000000080300780c */ /* 0x000fe20000f44270 */
[-C--:B------:R-:W-:Y:S01]  /*4f10*/  FMUL R44, R44, R88.reuse ;  /* 0x000000582c2c7220 */ /* 0x080fe20000400000 */
[----:B------:R-:W-:Y:S01]  /*4f20*/  ISETP.GT.AND P1, PT, R4, 0x18, PT ;  /* 0x000000180400780c */ /* 0x000fe20003f24270 */
[-C--:B------:R-:W-:Y:S01]  /*4f30*/  FMUL R45, R45, R88.reuse ;  /* 0x000000582d2d7220 */ /* 0x080fe20000400000 */
[----:B------:R-:W-:Y:S01]  /*4f40*/  F2FP.F16.F32.PACK_AB R33, RZ, R33 ;  /* 0x00000021ff21723e */ /* 0x000fe200000000ff */
[----:B------:R-:W-:Y:S01]  /*4f50*/  @P3 STG.E.U16 desc[UR36][R8.64+0x12], R31 ;  /* 0x0000121f08003986 */ /* 0x000fe2000c101524 */
[C---:B------:R-:W-:Y:S01]  /*4f60*/  ISETP.GT.AND P3, PT, R3.reuse, 0x8, P0 ;  /* 0x000000080300780c */ /* 0x040fe20000764270 */
[-C--:B------:R-:W-:Y:S01]  /*4f70*/  FMUL R46, R46, R88.reuse ;  /* 0x000000582e2e7220 */ /* 0x080fe20000400000 */
[----:B------:R-:W-:Y:S01]  /*4f80*/  ISETP.GT.AND P0, PT, R4, 0x19, PT ;  /* 0x000000190400780c */ /* 0x000fe20003f04270 */
[----:B------:R-:W-:Y:S01]  /*4f90*/  @P4 STG.E.U16 desc[UR36][R6.64+0x20], R32 ;  /* 0x0000202006004986 */ /* 0x000fe2000c101524 */
[----:B------:R-:W-:Y:S01]  /*4fa0*/  ISETP.GT.AND P4, PT, R3, RZ, P1 ;  /* 0x000000ff0300720c */ /* 0x000fe20000f84270 */
[----:B------:R-:W-:Y:S01]  /*4fb0*/  FMUL R47, R47, R88 ;  /* 0x000000582f2f7220 */ /* 0x000fe20000400000 */
[----:B------:R-:W-:Y:S01]  /*4fc0*/  F2FP.F16.F32.PACK_AB R34, RZ, R34 ;  /* 0x00000022ff22723e */ /* 0x000fe200000000ff */
[----:B------:R-:W-:Y:S01]  /*4fd0*/  @P5 STG.E.U16 desc[UR36][R6.64+0x22], R33 ;  /* 0x0000222106005986 */ /* 0x000fe2000c101524 */
[----:B------:R-:W-:Y:S01]  /*4fe0*/  ISETP.GT.AND P5, PT, R3, RZ, P0 ;  /* 0x000000ff0300720c */ /* 0x000fe200007a4270 */
[----:B------:R-:W-:Y:S01]  /*4ff0*/  FMUL R48, R48, R88 ;  /* 0x0000005830307220 */ /* 0x000fe20000400000 */
[----:B------:R-:W-:Y:S01]  /*5000*/  F2FP.F16.F32.PACK_AB R35, RZ, R35 ;  /* 0x00000023ff23723e */ /* 0x000fe200000000ff */
[----:B------:R-:W-:Y:S01]  /*5010*/  @P2 STG.E.U16 desc[UR36][R8.64+0x20], R34 ;  /* 0x0000202208002986 */ /* 0x000fe2000c101524 */
[----:B------:R-:W-:Y:S01]  /*5020*/  F2FP.F16.F32.PACK_AB R36, RZ, R36 ;  /* 0x00000024ff24723e */ /* 0x000fe200000000ff */
[-C--:B------:R-:W-:Y:S01]  /*5030*/  FMUL R49, R49, R88.reuse ;  /* 0x0000005831317220 */ /* 0x080fe20000400000 */
[C---:B------:R-:W-:Y:S01]  /*5040*/  ISETP.GT.AND P2, PT, R3.reuse, 0x8, P1 ;  /* 0x000000080300780c */ /* 0x040fe20000f44270 */
[----:B------:R-:W-:Y:S01]  /*5050*/  @P3 STG.E.U16 desc[UR36][R8.64+0x22], R35 ;  /* 0x0000222308003986 */ /* 0x000fe2000c101524 */
[----:B------:R-:W-:Y:S01]  /*5060*/  ISETP.GT.AND P1, PT, R4, 0x20, PT ;  /* 0x000000200400780c */ /* 0x000fe20003f24270 */
[-C--:B------:R-:W-:Y:S01]  /*5070*/  FMUL R50, R50, R88.reuse ;  /* 0x0000005832327220 */ /* 0x080fe20000400000 */
[----:B------:R-:W-:Y:S01]  /*5080*/  F2FP.F16.F32.PACK_AB R37, RZ, R37 ;  /* 0x00000025ff25723e */ /* 0x000fe200000000ff */
[----:B------:R-:W-:Y:S01]  /*5090*/  @P4 STG.E.U16 desc[UR36][R6.64+0x30], R36 ;  /* 0x0000302406004986 */ /* 0x000fe2000c101524 */
[----:B------:R-:W-:Y:S01]  /*50a0*/  ISETP.GT.AND P3, PT, R3, 0x8, P0 ;  /* 0x000000080300780c */ /* 0x000fe20000764270 */
[-C--:B------:R-:W-:Y:S01]  /*50b0*/  FMUL R51, R51, R88.reuse ;  /* 0x0000005833337220 */ /* 0x080fe20000400000 */
[----:B------:R-:W-:Y:S01]  /*50c0*/  ISETP.GT.AND P0, PT, R4, 0x21, PT ;  /* 0x000000210400780c */ /* 0x000fe20003f04270 */
[----:B------:R-:W-:Y:S01]  /*50d0*/  @P5 STG.E.U16 desc[UR36][R6.64+0x32], R37 ;  /* 0x0000322506005986 */ /* 0x000fe2000c101524 */
[----:B------:R-:W-:Y:S01]  /*50e0*/  ISETP.GT.AND P4, PT, R3, RZ, P1 ;  /* 0x000000ff0300720c */ /* 0x000fe20000f84270 */
[----:B------:R-:W-:Y:S01]  /*50f0*/  FMUL R52, R52, R88 ;  /* 0x0000005834347220 */ /* 0x000fe20000400000 */
[----:B------:R-:W-:Y:S01]  /*5100*/  F2FP.F16.F32.PACK_AB R38, RZ, R38 ;  /* 0x00000026ff26723e */ /* 0x000fe200000000ff */
[-C--:B------:R-:W-:Y:S01]  /*5110*/  FMUL R53, R53, R88.reuse ;  /* 0x0000005835357220 */ /* 0x080fe20000400000 */
        /* <DEDUP_REMOVED lines=113> */
[----:B------:R-:W-:Y:S01]  /*5830*/  FMUL R87, R87, R88 ;  /* 0x0000005857577220 */ /* 0x000fe20000400000 */
[----:B------:R-:W-:Y:S01]  /*5840*/  ISETP.GT.AND P0, PT, R4, 0x51, PT ;  /* 0x000000510400780c */ /* 0x000fe20003f04270 */
[----:B------:R-:W-:Y:S01]  /*5850*/  @P5 STG.E.U16 desc[UR36][R6.64+0x92], R61 ;  /* 0x0000923d06005986 */ /* 0x000fe2000c101524 */
[----:B------:R-:W-:-:S02]  /*5860*/  ISETP.GT.AND P4, PT, R3, RZ, P1 ;  /* 0x000000ff0300720c */ /* 0x000fc40000f84270 */
[----:B------:R-:W-:Y:S02]  /*5870*/  F2FP.F16.F32.PACK_AB R62, RZ, R62 ;  /* 0x0000003eff3e723e */ /* 0x000fe400000000ff */
[C---:B------:R-:W-:Y:S02]  /*5880*/  ISETP.GT.AND P5, PT, R3.reuse, RZ, P0 ;  /* 0x000000ff0300720c */ /* 0x040fe400007a4270 */
[----:B------:R-:W-:Y:S01]  /*5890*/  F2FP.F16.F32.PACK_AB R63, RZ, R63 ;  /* 0x0000003fff3f723e */ /* 0x000fe200000000ff */
[----:B------:R-:W-:Y:S01]  /*58a0*/  @P2 STG.E.U16 desc[UR36][R8.64+0x90], R62 ;  /* 0x0000903e08002986 */ /* 0x000fe2000c101524 */
[----:B------:R-:W-:Y:S02]  /*58b0*/  F2FP.F16.F32.PACK_AB R64, RZ, R64 ;  /* 0x00000040ff40723e */ /* 0x000fe400000000ff */
[----:B------:R-:W-:Y:S01]  /*58c0*/  ISETP.GT.AND P2, PT, R3, 0x8, P1 ;  /* 0x000000080300780c */ /* 0x000fe20000f44270 */
[----:B------:R-:W-:Y:S01]  /*58d0*/  @P3 STG.E.U16 desc[UR36][R8.64+0x92], R63 ;  /* 0x0000923f08003986 */ /* 0x000fe2000c101524 */
[----:B------:R-:W-:-:S02]  /*58e0*/  ISETP.GT.AND P1, PT, R4, 0x58, PT ;  /* 0x000000580400780c */ /* 0x000fc40003f24270 */
[----:B------:R-:W-:Y:S01]  /*58f0*/  F2FP.F16.F32.PACK_AB R65, RZ, R65 ;  /* 0x00000041ff41723e */ /* 0x000fe200000000ff */
[----:B------:R-:W-:Y:S01]  /*5900*/  @P4 STG.E.U16 desc[UR36][R6.64+0xa0], R64 ;  /* 0x0000a04006004986 */ /* 0x000fe2000c101524 */
[C---:B------:R-:W-:Y:S02]  /*5910*/  ISETP.GT.AND P3, PT, R3.reuse, 0x8, P0 ;  /* 0x000000080300780c */ /* 0x040fe40000764270 */
[----:B------:R-:W-:Y:S01]  /*5920*/  ISETP.GT.AND P0, PT, R4, 0x59, PT ;  /* 0x000000590400780c */ /* 0x000fe20003f04270 */
[----:B------:R-:W-:Y:S01]  /*5930*/  @P5 STG.E.U16 desc[UR36][R6.64+0xa2], R65 ;  /* 0x0000a24106005986 */ /* 0x000fe2000c101524 */
[C---:B------:R-:W-:Y:S02]  /*5940*/  ISETP.GT.AND P4, PT, R3.reuse, RZ, P1 ;  /* 0x000000ff0300720c */ /* 0x040fe40000f84270 */
[----:B------:R-:W-:Y:S02]  /*5950*/  F2FP.F16.F32.PACK_AB R66, RZ, R66 ;  /* 0x00000042ff42723e */ /* 0x000fe400000000ff */
[----:B------:R-:W-:-:S02]  /*5960*/  ISETP.GT.AND P5, PT, R3, RZ, P0 ;  /* 0x000000ff0300720c */ /* 0x000fc400007a4270 */
[----:B------:R-:W-:Y:S01]  /*5970*/  F2FP.F16.F32.PACK_AB R67, RZ, R67 ;  /* 0x00000043ff43723e */ /* 0x000fe200000000ff */
[----:B------:R-:W-:Y:S01]  /*5980*/  @P2 STG.E.U16 desc[UR36][R8.64+0xa0], R66 ;  /* 0x0000a04208002986 */ /* 0x000fe2000c101524 */
[----:B------:R-:W-:Y:S02]  /*5990*/  F2FP.F16.F32.PACK_AB R68, RZ, R68 ;  /* 0x00000044ff44723e */ /* 0x000fe400000000ff */
[C---:B------:R-:W-:Y:S01]  /*59a0*/  ISETP.GT.AND P2, PT, R3.reuse, 0x8, P1 ;  /* 0x000000080300780c */ /* 0x040fe20000f44270 */
[----:B------:R-:W-:Y:S01]  /*59b0*/  @P3 STG.E.U16 desc[UR36][R8.64+0xa2], R67 ;  /* 0x0000a24308003986 */ /* 0x000fe2000c101524 */
[----:B------:R-:W-:Y:S02]  /*59c0*/  ISETP.GT.AND P1, PT, R4, 0x60, PT ;  /* 0x000000600400780c */ /* 0x000fe40003f24270 */
[----:B------:R-:W-:Y:S01]  /*59d0*/  F2FP.F16.F32.PACK_AB R69, RZ, R69 ;  /* 0x00000045ff45723e */ /* 0x000fe200000000ff */
[----:B------:R-:W-:Y:S01]  /*59e0*/  @P4 STG.E.U16 desc[UR36][R6.64+0xb0], R68 ;  /* 0x0000b04406004986 */ /* 0x000fe2000c101524 */
[----:B------:R-:W-:-:S02]  /*59f0*/  ISETP.GT.AND P3, PT, R3, 0x8, P0 ;  /* 0x000000080300780c */ /* 0x000fc40000764270 */
[----:B------:R-:W-:Y:S01]  /*5a00*/  ISETP.GT.AND P0, PT, R4, 0x61, PT ;  /* 0x000000610400780c */ /* 0x000fe20003f04270 */
[----:B------:R-:W-:Y:S01]  /*5a10*/  @P5 STG.E.U16 desc[UR36][R6.64+0xb2], R69 ;  /* 0x0000b24506005986 */ /* 0x000fe2000c101524 */
[C---:B------:R-:W-:Y:S02]  /*5a20*/  ISETP.GT.AND P4, PT, R3.reuse, RZ, P1 ;  /* 0x000000ff0300720c */ /* 0x040fe40000f84270 */
[----:B------:R-:W-:Y:S02]  /*5a30*/  ISETP.GT.AND P5, PT, R3, RZ, P0 ;  /* 0x000000ff0300720c */ /* 0x000fe400007a4270 */
[----:B------:R-:W-:Y:S02]  /*5a40*/  F2FP.F16.F32.PACK_AB R70, RZ, R70 ;  /* 0x00000046ff46723e */ /* 0x000fe400000000ff */
[----:B------:R-:W-:Y:S02]  /*5a50*/  F2FP.F16.F32.PACK_AB R71, RZ, R71 ;  /* 0x00000047ff47723e */ /* 0x000fe400000000ff */
[----:B------:R-:W-:Y:S01]  /*5a60*/  F2FP.F16.F32.PACK_AB R72, RZ, R72 ;  /* 0x00000048ff48723e */ /* 0x000fe200000000ff */
[----:B------:R-:W-:Y:S01]  /*5a70*/  @P2 STG.E.U16 desc[UR36][R8.64+0xb0], R70 ;  /* 0x0000b04608002986 */ /* 0x000fe2000c101524 */
[----:B------:R-:W-:-:S02]  /*5a80*/  F2FP.F16.F32.PACK_AB R73, RZ, R73 ;  /* 0x00000049ff49723e */ /* 0x000fc400000000ff */
[C---:B------:R-:W-:Y:S01]  /*5a90*/  ISETP.GT.AND P1, PT, R3.reuse, 0x8, P1 ;  /* 0x000000080300780c */ /* 0x040fe20000f24270 */
[----:B------:R-:W-:Y:S01]  /*5aa0*/  @P3 STG.E.U16 desc[UR36][R8.64+0xb2], R71 ;  /* 0x0000b24708003986 */ /* 0x000fe2000c101524 */
[C---:B------:R-:W-:Y:S02]  /*5ab0*/  ISETP.GT.AND P2, PT, R3.reuse, 0x8, P0 ;  /* 0x000000080300780c */ /* 0x040fe40000744270 */
[C---:B------:R-:W-:Y:S01]  /*5ac0*/  ISETP.GT.AND P0, PT, R4.reuse, 0x69, PT ;  /* 0x000000690400780c */ /* 0x040fe20003f04270 */
[----:B------:R-:W-:Y:S01]  /*5ad0*/  @P4 STG.E.U16 desc[UR36][R6.64+0xc0], R72 ;  /* 0x0000c04806004986 */ /* 0x000fe2000c101524 */
[----:B------:R-:W-:Y:S02]  /*5ae0*/  ISETP.GT.AND P4, PT, R4, 0x68, PT ;  /* 0x000000680400780c */ /* 0x000fe40003f84270 */
[----:B------:R-:W-:Y:S01]  /*5af0*/  F2FP.F16.F32.PACK_AB R74, RZ, R74 ;  /* 0x0000004aff4a723e */ /* 0x000fe200000000ff */
[----:B------:R-:W-:Y:S01]  /*5b00*/  @P5 STG.E.U16 desc[UR36][R6.64+0xc2], R73 ;  /* 0x0000c24906005986 */ /* 0x000fe2000c101524 */
[----:B------:R-:W-:-:S02]  /*5b10*/  ISETP.GT.AND P5, PT, R3, RZ, P4 ;  /* 0x000000ff0300720c */ /* 0x000fc400027a4270 */
[C---:B------:R-:W-:Y:S01]  /*5b20*/  ISETP.GT.AND P3, PT, R3.reuse, RZ, P0 ;  /* 0x000000ff0300720c */ /* 0x040fe20000764270 */
[----:B------:R-:W-:Y:S01]  /*5b30*/  @P1 STG.E.U16 desc[UR36][R8.64+0xc0], R74 ;  /* 0x0000c04a08001986 */ /* 0x000fe2000c101524 */
[----:B------:R-:W-:Y:S02]  /*5b40*/  F2FP.F16.F32.PACK_AB R75, RZ, R75 ;  /* 0x0000004bff4b723e */ /* 0x000fe400000000ff */
[----:B------:R-:W-:Y:S02]  /*5b50*/  F2FP.F16.F32.PACK_AB R76, RZ, R76 ;  /* 0x0000004cff4c723e */ /* 0x000fe400000000ff */
[C---:B------:R-:W-:Y:S01]  /*5b60*/  ISETP.GT.AND P4, PT, R3.reuse, 0x8, P4 ;  /* 0x000000080300780c */ /* 0x040fe20002784270 */
[----:B------:R-:W-:Y:S01]  /*5b70*/  @P2 STG.E.U16 desc[UR36][R8.64+0xc2], R75 ;  /* 0x0000c24b08002986 */ /* 0x000fe2000c101524 */
[----:B------:R-:W-:Y:S02]  /*5b80*/  F2FP.F16.F32.PACK_AB R77, RZ, R77 ;  /* 0x0000004dff4d723e */ /* 0x000fe400000000ff */
[----:B------:R-:W-:Y:S01]  /*5b90*/  ISETP.GT.AND P2, PT, R4, 0x71, PT ;  /* 0x000000710400780c */ /* 0x000fe20003f44270 */
[----:B------:R-:W-:Y:S01]  /*5ba0*/  @P5 STG.E.U16 desc[UR36][R6.64+0xd0], R76 ;  /* 0x0000d04c06005986 */ /* 0x000fe2000c101524 */
[----:B------:R-:W-:-:S02]  /*5bb0*/  ISETP.GT.AND P5, PT, R3, 0x8, P0 ;  /* 0x000000080300780c */ /* 0x000fc400007a4270 */
[C---:B------:R-:W-:Y:S01]  /*5bc0*/  ISETP.GT.AND P1, PT, R4.reuse, 0x78, PT ;  /* 0x000000780400780c */ /* 0x040fe20003f24270 */
[----:B------:R-:W-:Y:S01]  /*5bd0*/  @P3 STG.E.U16 desc[UR36][R6.64+0xd2], R77 ;  /* 0x0000d24d06003986 */ /* 0x000fe2000c101524 */
[C---:B------:R-:W-:Y:S02]  /*5be0*/  ISETP.GT.AND P3, PT, R4.reuse, 0x70, PT ;  /* 0x000000700400780c */ /* 0x040fe40003f64270 */
[----:B------:R-:W-:Y:S01]  /*5bf0*/  ISETP.GT.AND P0, PT, R4, 0x79, PT ;  /* 0x000000790400780c */ /* 0x000fe20003f04270 */
[----:B------:R-:W-:Y:S01]  /*5c00*/  @P4 IMAD.MOV.U32 R4, RZ, RZ, R8 ;  /* 0x000000ffff044224 */ /* 0x000fe200078e0008 */
[----:B------:R-:W-:Y:S01]  /*5c10*/  F2FP.F16.F32.PACK_AB R78, RZ, R78 ;  /* 0x0000004eff4e723e */ /* 0x000fe200000000ff */
[----:B------:R-:W-:Y:S01]  /*5c20*/  @P4 IMAD.MOV.U32 R5, RZ, RZ, R9 ;  /* 0x000000ffff054224 */ /* 0x000fe200078e0009 */
[----:B------:R-:W-:Y:S02]  /*5c30*/  F2FP.F16.F32.PACK_AB R79, RZ, R79 ;  /* 0x0000004fff4f723e */ /* 0x000fe400000000ff */
[----:B------:R-:W-:-:S02]  /*5c40*/  F2FP.F16.F32.PACK_AB R80, RZ, R80 ;  /* 0x00000050ff50723e */ /* 0x000fc400000000ff */
[----:B------:R0:W-:Y:S01]  /*5c50*/  @P4 STG.E.U16 desc[UR36][R4.64+0xd0], R78 ;  /* 0x0000d04e04004986 */ /* 0x0001e2000c101524 */
[C---:B------:R-:W-:Y:S02]  /*5c60*/  ISETP.GT.AND P4, PT, R3.reuse, RZ, P2 ;  /* 0x000000ff0300720c */ /* 0x040fe40001784270 */
[----:B------:R-:W-:Y:S02]  /*5c70*/  F2FP.F16.F32.PACK_AB R81, RZ, R81 ;  /* 0x00000051ff51723e */ /* 0x000fe400000000ff */
[----:B------:R-:W-:Y:S02]  /*5c80*/  ISETP.GT.AND P2, PT, R3, 0x8, P2 ;  /* 0x000000080300780c */ /* 0x000fe40001744270 */
[----:B------:R-:W-:Y:S02]  /*5c90*/  F2FP.F16.F32.PACK_AB R82, RZ, R82 ;  /* 0x00000052ff52723e */ /* 0x000fe400000000ff */
[----:B------:R-:W-:Y:S02]  /*5ca0*/  F2FP.F16.F32.PACK_AB R83, RZ, R83 ;  /* 0x00000053ff53723e */ /* 0x000fe400000000ff */
[----:B------:R-:W-:Y:S01]  /*5cb0*/  F2FP.F16.F32.PACK_AB R84, RZ, R84 ;  /* 0x00000054ff54723e */ /* 0x000fe200000000ff */
[----:B0-----:R-:W-:Y:S01]  /*5cc0*/  @P5 IMAD.MOV.U32 R4, RZ, RZ, R8 ;  /* 0x000000ffff045224 */ /* 0x001fe200078e0008 */
[----:B------:R-:W-:Y:S01]  /*5cd0*/  F2FP.F16.F32.PACK_AB R85, RZ, R85 ;  /* 0x00000055ff55723e */ /* 0x000fe200000000ff */
[----:B------:R-:W-:Y:S01]  /*5ce0*/  @P5 IMAD.MOV.U32 R5, RZ, RZ, R9 ;  /* 0x000000ffff055224 */ /* 0x000fe200078e0009 */
[----:B------:R-:W-:-:S02]  /*5cf0*/  F2FP.F16.F32.PACK_AB R86, RZ, R86 ;  /* 0x00000056ff56723e */ /* 0x000fc400000000ff */
[----:B------:R-:W-:Y:S02]  /*5d00*/  F2FP.F16.F32.PACK_AB R87, RZ, R87 ;  /* 0x00000057ff57723e */ /* 0x000fe400000000ff */
[----:B------:R0:W-:Y:S01]  /*5d10*/  @P5 STG.E.U16 desc[UR36][R4.64+0xd2], R79 ;  /* 0x0000d24f04005986 */ /* 0x0001e2000c101524 */
[C---:B------:R-:W-:Y:S02]  /*5d20*/  ISETP.GT.AND P5, PT, R3.reuse, RZ, P3 ;  /* 0x000000ff0300720c */ /* 0x040fe40001fa4270 */
[----:B------:R-:W-:-:S11]  /*5d30*/  ISETP.GT.AND P3, PT, R3, 0x8, P3 ;  /* 0x000000080300780c */ /* 0x000fd60001f64270 */
[----:B0-----:R-:W-:Y:S02]  /*5d40*/  @P5 IMAD.MOV.U32 R4, RZ, RZ, R6 ;  /* 0x000000ffff045224 */ /* 0x001fe400078e0006 */
[----:B------:R-:W-:-:S05]  /*5d50*/  @P5 IMAD.MOV.U32 R5, RZ, RZ, R7 ;  /* 0x000000ffff055224 */ /* 0x000fca00078e0007 */
[----:B------:R0:W-:Y:S01]  /*5d60*/  @P5 STG.E.U16 desc[UR36][R4.64+0xe0], R80 ;  /* 0x0000e05004005986 */ /* 0x0001e2000c101524 */
[C---:B------:R-:W-:Y:S02]  /*5d70*/  ISETP.GT.AND P5, PT, R3.reuse, RZ, P0 ;  /* 0x000000ff0300720c */ /* 0x040fe400007a4270 */
[----:B------:R-:W-:Y:S01]  /*5d80*/  ISETP.GT.AND P0, PT, R3, 0x8, P0 ;  /* 0x000000080300780c */ /* 0x000fe20000704270 */
[----:B0-----:R-:W-:Y:S02]  /*5d90*/  @P4 IMAD.MOV.U32 R4, RZ, RZ, R6 ;  /* 0x000000ffff044224 */ /* 0x001fe400078e0006 */
[----:B------:R-:W-:-:S05]  /*5da0*/  @P4 IMAD.MOV.U32 R5, RZ, RZ, R7 ;  /* 0x000000ffff054224 */ /* 0x000fca00078e0007 */
[----:B------:R0:W-:Y:S01]  /*5db0*/  @P4 STG.E.U16 desc[UR36][R4.64+0xe2], R81 ;  /* 0x0000e25104004986 */ /* 0x0001e2000c101524 */
[C---:B------:R-:W-:Y:S02]  /*5dc0*/  ISETP.GT.AND P4, PT, R3.reuse, RZ, P1 ;  /* 0x000000ff0300720c */ /* 0x040fe40000f84270 */
[----:B------:R-:W-:Y:S01]  /*5dd0*/  ISETP.GT.AND P1, PT, R3, 0x8, P1 ;  /* 0x000000080300780c */ /* 0x000fe20000f24270 */
[----:B0-----:R-:W-:Y:S02]  /*5de0*/  @P3 IMAD.MOV.U32 R4, RZ, RZ, R8 ;  /* 0x000000ffff043224 */ /* 0x001fe400078e0008 */
[----:B------:R-:W-:-:S05]  /*5df0*/  @P3 IMAD.MOV.U32 R5, RZ, RZ, R9 ;  /* 0x000000ffff053224 */ /* 0x000fca00078e0009 */
[----:B------:R0:W-:Y:S02]  /*5e00*/  @P3 STG.E.U16 desc[UR36][R4.64+0xe0], R82 ;  /* 0x0000e05204003986 */ /* 0x0001e4000c101524 */
[----:B0-----:R-:W-:Y:S02]  /*5e10*/  @P2 IMAD.MOV.U32 R4, RZ, RZ, R8 ;  /* 0x000000ffff042224 */ /* 0x001fe400078e0008 */
[----:B------:R-:W-:-:S05]  /*5e20*/  @P2 IMAD.MOV.U32 R5, RZ, RZ, R9 ;  /* 0x000000ffff052224 */ /* 0x000fca00078e0009 */
[----:B------:R0:W-:Y:S02]  /*5e30*/  @P2 STG.E.U16 desc[UR36][R4.64+0xe2], R83 ;  /* 0x0000e25304002986 */ /* 0x0001e4000c101524 */
[----:B0-----:R-:W-:Y:S02]  /*5e40*/  @P4 IMAD.MOV.U32 R4, RZ, RZ, R6 ;  /* 0x000000ffff044224 */ /* 0x001fe400078e0006 */
[----:B------:R-:W-:-:S05]  /*5e50*/  @P4 IMAD.MOV.U32 R5, RZ, RZ, R7 ;  /* 0x000000ffff054224 */ /* 0x000fca00078e0007 */
[----:B------:R0:W-:Y:S04]  /*5e60*/  @P4 STG.E.U16 desc[UR36][R4.64+0xf0], R84 ;  /* 0x0000f05404004986 */ /* 0x0001e8000c101524 */
[----:B------:R4:W-:Y:S01]  /*5e70*/  @P5 STG.E.U16 desc[UR36][R6.64+0xf2], R85 ;  /* 0x0000f25506005986 */ /* 0x0009e2000c101524 */
[----:B0-----:R-:W-:Y:S02]  /*5e80*/  @P1 IMAD.MOV.U32 R4, RZ, RZ, R8 ;  /* 0x000000ffff041224 */ /* 0x001fe400078e0008 */
[----:B------:R-:W-:-:S05]  /*5e90*/  @P1 IMAD.MOV.U32 R5, RZ, RZ, R9 ;  /* 0x000000ffff051224 */ /* 0x000fca00078e0009 */
[----:B------:R4:W-:Y:S04]  /*5ea0*/  @P1 STG.E.U16 desc[UR36][R4.64+0xf0], R86 ;  /* 0x0000f05604001986 */ /* 0x0009e8000c101524 */
[----:B------:R4:W-:Y:S02]  /*5eb0*/  @P0 STG.E.U16 desc[UR36][R8.64+0xf2], R87 ;  /* 0x0000f25708000986 */ /* 0x0009e4000c101524 */
.L_x_158:
[----:B------:R-:W-:Y:S05]  /*5ec0*/  BSYNC B0 ;  /* 0x0000000000007941 */ /* 0x000fea0003800000 */
.L_x_32:
[----:B------:R-:W-:Y:S01]  /*5ed0*/  ULDC UR4, c[0x0][0xc] ;  /* 0x0000030000047ab9 */ /* 0x000fe20000000800 */
[----:B------:R-:W-:Y:S01]  /*5ee0*/  ULDC UR5, c[0x0][0x10] ;  /* 0x0000040000057ab9 */ /* 0x000fe20000000800 */
[----:B------:R-:W0:Y:S01]  /*5ef0*/  LDC R3, c[0x0][0x14] ;  /* 0x00000500ff037b82 */ /* 0x000e220000000800 */
[----:B------:R-:W-:Y:S01]  /*5f00*/  UIMAD.WIDE.U32 UR4, UR4, UR5, URZ ;  /* 0x00000005040472a5 */ /* 0x000fe2000f8e003f */
[----:B------:R-:W-:Y:S02]  /*5f10*/  IMAD.MOV.U32 R93, RZ, RZ, -0x1 ;  /* 0xffffffffff5d7424 */ /* 0x000fe400078e00ff */
[----:B------:R-:W-:-:S03]  /*5f20*/  IMAD.MOV.U32 R91, RZ, RZ, -0x1 ;  /* 0xffffffffff5b7424 */ /* 0x000fc600078e00ff */
[----:B0-----:R-:W-:-:S04]  /*5f30*/  IMAD.WIDE.U32 R16, R3, UR4, R16 ;  /* 0x0000000403107c25 */ /* 0x001fc8000f8e0010 */
[----:B------:R-:W-:Y:S01]  /*5f40*/  IMAD R3, R3, UR5, RZ ;  /* 0x0000000503037c24 */ /* 0x000fe2000f8e02ff */
[----:B------:R-:W-:Y:S02]  /*5f50*/  ULDC.64 UR4, c[0x0][0x650] ;  /* 0x0001940000047ab9 */ /* 0x000fe40000000a00 */
[----:B------:R-:W-:Y:S01]  /*5f60*/  ISETP.GE.U32.AND P0, PT, R16, UR4, PT ;  /* 0x0000000410007c0c */ /* 0x000fe2000bf06070 */
[--C-:B------:R-:W-:Y:S01]  /*5f70*/  IMAD.IADD R17, R17, 0x1, R3.reuse ;  /* 0x0000000111117824 */ /* 0x100fe200078e0203 */
[----:B------:R-:W-:-:S04]  /*5f80*/  PRMT R3, RZ, 0x7610, R3 ;  /* 0x00007610ff037816 */ /* 0x000fc80000000003 */
[----:B------:R-:W-:-:S13]  /*5f90*/  ISETP.GE.U32.AND.EX P0, PT, R17, UR5, PT, P0 ;  /* 0x0000000511007c0c */ /* 0x000fda000bf06100 */
[----:B------:R-:W-:Y:S05]  /*5fa0*/  @P0 BRA `(.L_x_159) ;  /* 0x0000000400640947 */ /* 0x000fea0003800000 */
[----:B---3--:R-:W0:Y:S01]  /*5fb0*/  S2R R12, SR_CTAID.X ;  /* 0x00000000000c7919 */ /* 0x008e220000002500 */
[----:B------:R-:W3:Y:S01]  /*5fc0*/  LDC.64 R10, c[0x0][0x628] ;  /* 0x00018a00ff0a7b82 */ /* 0x000ee20000000a00 */
[----:B------:R-:W-:Y:S01]  /*5fd0*/  ULDC UR4, c[0x0][0x150] ;  /* 0x0000540000047ab9 */ /* 0x000fe20000000800 */
[----:B-12-4-:R-:W-:Y:S01]  /*5fe0*/  IMAD.MOV.U32 R8, RZ, RZ, R16 ;  /* 0x000000ffff087224 */ /* 0x016fe200078e0010 */
[----:B-----5:R-:W1:Y:S01]  /*5ff0*/  S2R R24, SR_CTAID.Y ;  /* 0x0000000000187919 */ /* 0x020e620000002600 */
[----:B------:R-:W-:-:S04]  /*6000*/  IMAD.MOV.U32 R9, RZ, RZ, R17 ;  /* 0x000000ffff097224 */ /* 0x000fc800078e0011 */
[----:B------:R-:W2:Y:S08]  /*6010*/  LDC R21, c[0x0][0x144] ;  /* 0x00005100ff157b82 */ /* 0x000eb00000000800 */
[----:B------:R-:W4:Y:S08]  /*6020*/  LDC R0, c[0x0][0x630] ;  /* 0x00018c00ff007b82 */ /* 0x000f300000000800 */
[----:B------:R-:W1:Y:S01]  /*6030*/  LDC.64 R14, c[0x0][0x620] ;  /* 0x00018800ff0e7b82 */ /* 0x000e620000000a00 */
[----:B---3--:R-:W-:-:S04]  /*6040*/  ISETP.NE.U32.AND P0, PT, R10, RZ, PT ;  /* 0x000000ff0a00720c */ /* 0x008fc80003f05070 */
[----:B------:R-:W-:Y:S02]  /*6050*/  ISETP.NE.AND.EX P0, PT, R11, RZ, PT, P0 ;  /* 0x000000ff0b00720c */ /* 0x000fe40003f05300 */
[----:B0-----:R-:W-:-:S05]  /*6060*/  I2FP.F32.U32 R3, R12 ;  /* 0x0000000c00037245 */ /* 0x001fca0000201000 */
[----:B------:R-:W-:-:S04]  /*6070*/  FMUL R3, R3, UR4 ;  /* 0x0000000403037c20 */ /* 0x000fc80008400000 */
[----:B------:R0:W3:Y:S02]  /*6080*/  F2I.U32.TRUNC.NTZ R20, R3 ;  /* 0x0000000300147305 */ /* 0x0000e4000020f000 */
[----:B--2-4-:R-:W-:Y:S05]  /*6090*/  @!P0 BRA `(.L_x_160) ;  /* 0x0000000000288947 */ /* 0x014fea0003800000 */
[----:B0-----:R-:W0:Y:S02]  /*60a0*/  LDC R3, c[0x0][0x634] ;  /* 0x00018d00ff037b82 */ /* 0x001e240000000800 */
        /* <DEDUP_REMOVED lines=9> */
.L_x_160:
[----:B------:R-:W2:Y:S01]  /*6140*/  LDC.64 R28, c[0x0][0x640] ;  /* 0x00019000ff1c7b82 */ /* 0x000ea20000000a00 */
[-CC-:B------:R-:W-:Y:S01]  /*6150*/  SHF.R.U64 R91, R8, R0.reuse, R9.reuse ;  /* 0x00000000085b7219 */ /* 0x180fe20000001209 */
[----:B---3--:R-:W-:Y:S01]  /*6160*/  IMAD.MOV R20, RZ, RZ, -R20 ;  /* 0x000000ffff147224 */ /* 0x008fe200078e0a14 */
[----:B------:R-:W-:Y:S01]  /*6170*/  SHF.R.U32.HI R0, RZ, R0, R9 ;  /* 0x00000000ff007219 */ /* 0x000fe20000011609 */
[----:B------:R-:W-:Y:S01]  /*6180*/  ULDC UR4, c[0x0][0x154] ;  /* 0x0000550000047ab9 */ /* 0x000fe20000000800 */
[----:B0-----:R-:W-:Y:S01]  /*6190*/  IADD3 R3, P0, RZ, -R91, RZ ;  /* 0x8000005bff037210 */ /* 0x001fe20007f1e0ff */
[----:B------:R-:W-:Y:S02]  /*61a0*/  IMAD R21, R21, R20, R12 ;  /* 0x0000001415157224 */ /* 0x000fe400078e020c */
[----:B------:R-:W0:Y:S01]  /*61b0*/  LDC R6, c[0x0][0x618] ;  /* 0x00018600ff067b82 */ /* 0x000e220000000800 */
[----:B------:R-:W-:Y:S02]  /*61c0*/  IMAD.MOV.U32 R7, RZ, RZ, 0x1 ;  /* 0x00000001ff077424 */ /* 0x000fe400078e00ff */
[----:B------:R-:W-:-:S04]  /*61d0*/  IMAD.X R5, RZ, RZ, ~R0, P0 ;  /* 0x000000ffff057224 */ /* 0x000fc800000e0e00 */
[-C--:B-1----:R-:W-:Y:S01]  /*61e0*/  IMAD R0, R5, R14.reuse, RZ ;  /* 0x0000000e05007224 */ /* 0x082fe200078e02ff */
[----:B------:R-:W1:Y:S01]  /*61f0*/  LDC R8, c[0x0][0x608] ;  /* 0x00018200ff087b82 */ /* 0x000e620000000800 */
[----:B------:R-:W-:-:S04]  /*6200*/  IMAD.WIDE.U32 R4, R3, R14, R16 ;  /* 0x0000000e03047225 */ /* 0x000fc800078e0010 */
[----:B------:R-:W-:Y:S01]  /*6210*/  IMAD R3, R3, R15, R0 ;  /* 0x0000000f03037224 */ /* 0x000fe200078e0200 */
[----:B------:R-:W-:Y:S02]  /*6220*/  I2FP.F32.U32 R0, R24 ;  /* 0x0000001800007245 */ /* 0x000fe40000201000 */
[----:B------:R-:W3:Y:S01]  /*6230*/  LDC R26, c[0x0][0x658] ;  /* 0x00019600ff1a7b82 */ /* 0x000ee20000000800 */
[----:B------:R-:W-:Y:S01]  /*6240*/  IMAD.IADD R3, R5, 0x1, R3 ;  /* 0x0000000105037824 */ /* 0x000fe200078e0203 */
[----:B--2---:R-:W-:Y:S01]  /*6250*/  ISETP.NE.U32.AND P0, PT, R28, RZ, PT ;  /* 0x000000ff1c00720c */ /* 0x004fe20003f05070 */
[----:B------:R-:W-:Y:S01]  /*6260*/  FMUL R0, R0, UR4 ;  /* 0x0000000400007c20 */ /* 0x000fe20008400000 */
[----:B------:R-:W-:Y:S02]  /*6270*/  IMAD.MOV.U32 R5, RZ, RZ, -0x1 ;  /* 0xffffffffff057424 */ /* 0x000fe400078e00ff */
[----:B------:R-:W-:Y:S01]  /*6280*/  ISETP.NE.AND.EX P0, PT, R29, RZ, PT, P0 ;  /* 0x000000ff1d00720c */ /* 0x000fe20003f05300 */
[----:B------:R2:W4:Y:S01]  /*6290*/  F2I.U32.TRUNC.NTZ R13, R0 ;  /* 0x00000000000d7305 */ /* 0x000522000020f000 */
[----:B------:R-:W2:Y:S01]  /*62a0*/  LDC R15, c[0x0][0x148] ;  /* 0x00005200ff0f7b82 */ /* 0x000ea20000000800 */
[----:B0-----:R-:W-:-:S02]  /*62b0*/  SHF.R.U64 R12, R4, R6, R3 ;  /* 0x00000006040c7219 */ /* 0x001fc40000001203 */
[----:B------:R-:W-:-:S05]  /*62c0*/  SHF.R.U32.HI R3, RZ, R6, R3 ;  /* 0x00000006ff037219 */ /* 0x000fca0000011603 */
[----:B------:R-:W0:Y:S01]  /*62d0*/  LDC R20, c[0x0][0x600] ;  /* 0x00018000ff147b82 */ /* 0x000e220000000800 */
[-CC-:B-1----:R-:W-:Y:S02]  /*62e0*/  SHF.R.U64 R10, R12, R8.reuse, R3.reuse ;  /* 0x000000080c0a7219 */ /* 0x182fe40000001203 */
[----:B------:R-:W-:-:S05]  /*62f0*/  SHF.R.U32.HI R3, RZ, R8, R3 ;  /* 0x00000008ff037219 */ /* 0x000fca0000011603 */
[----:B------:R-:W1:Y:S01]  /*6300*/  LDC R27, c[0x0][0x648] ;  /* 0x00019200ff1b7b82 */ /* 0x000e620000000800 */
[-C--:B---3--:R-:W-:Y:S02]  /*6310*/  SHF.L.U32 R4, R5, R26.reuse, RZ ;  /* 0x0000001a05047219 */ /* 0x088fe400000006ff */
[-CC-:B------:R-:W-:Y:S02]  /*6320*/  SHF.R.U64 R14, R10, R26.reuse, R3.reuse ;  /* 0x0000001a0a0e7219 */ /* 0x180fe40000001203 */
[----:B------:R-:W-:Y:S02]  /*6330*/  SHF.R.U32.HI R5, RZ, R26, R3 ;  /* 0x0000001aff057219 */ /* 0x000fe40000011603 */
[----:B------:R-:W-:Y:S01]  /*6340*/  LOP3.LUT R25, RZ, R4, RZ, 0x33, !PT ;  /* 0x00000004ff197212 */ /* 0x000fe200078e33ff */
[----:B------:R-:W3:Y:S01]  /*6350*/  LDC R30, c[0x0][0x638] ;  /* 0x00018e00ff1e7b82 */ /* 0x000ee20000000800 */
[----:B------:R-:W-:Y:S01]  /*6360*/  SHF.L.U32 R26, R7, R26, RZ ;  /* 0x0000001a071a7219 */ /* 0x000fe200000006ff */
[----:B------:R-:W-:-:S06]  /*6370*/  IMAD.MOV.U32 R4, RZ, RZ, R14 ;  /* 0x000000ffff047224 */ /* 0x000fcc00078e000e */
[----:B------:R-:W0:Y:S01]  /*6380*/  LDC R31, c[0x0][0x610] ;  /* 0x00018400ff1f7b82 */ /* 0x000e220000000800 */
[----:B----4-:R-:W-:Y:S05]  /*6390*/  @!P0 BRA `(.L_x_161) ;  /* 0x0000000000288947 */ /* 0x010fea0003800000 */
        /* <DEDUP_REMOVED lines=10> */
.L_x_161:
[----:B------:R-:W-:Y:S01]  /*6440*/  ISETP.NE.AND P0, PT, R2, 0x1, PT ;  /* 0x000000010200780c */ /* 0x000fe20003f05270 */
[----:B0-----:R-:W-:Y:S01]  /*6450*/  VIADD R7, R20, 0xffffffff ;  /* 0xffffffff14077836 */ /* 0x001fe20000000000 */
[----:B-12---:R-:W-:Y:S01]  /*6460*/  SHF.R.U64 R0, R4, R27, R5 ;  /* 0x0000001b04007219 */ /* 0x006fe20000001205 */
[----:B------:R-:W-:Y:S01]  /*6470*/  IMAD.MOV R13, RZ, RZ, -R13 ;  /* 0x000000ffff0d7224 */ /* 0x000fe200078e0a0d */
[----:B------:R-:W-:Y:S01]  /*6480*/  LOP3.LUT R5, R10, R25, RZ, 0xc0, !PT ;  /* 0x000000190a057212 */ /* 0x000fe200078ec0ff */
[----:B------:R-:W-:Y:S01]  /*6490*/  IMAD.MOV.U32 R4, RZ, RZ, 0x1 ;  /* 0x00000001ff047424 */ /* 0x000fe200078e00ff */
[----:B------:R-:W-:Y:S01]  /*64a0*/  LOP3.LUT R12, R12, R7, RZ, 0xc0, !PT ;  /* 0x000000070c0c7212 */ /* 0x000fe200078ec0ff */
[----:B------:R-:W-:Y:S02]  /*64b0*/  IMAD.MOV R3, RZ, RZ, -R0 ;  /* 0x000000ffff037224 */ /* 0x000fe400078e0a00 */
[----:B------:R-:W-:Y:S02]  /*64c0*/  IMAD R0, R26, R0, R5 ;  /* 0x000000001a007224 */ /* 0x000fe400078e0205 */
[----:B---3--:R-:W-:-:S02]  /*64d0*/  IMAD R3, R3, R30, R14 ;  /* 0x0000001e03037224 */ /* 0x008fc400078e020e */
[----:B------:R-:W-:Y:S02]  /*64e0*/  @P0 IMAD R21, R15, R13, R24 ;  /* 0x0000000d0f150224 */ /* 0x000fe400078e0218 */
[----:B------:R-:W-:Y:S01]  /*64f0*/  IMAD R5, R3, R20, R12 ;  /* 0x0000001403057224 */ /* 0x000fe200078e020c */
[----:B------:R-:W-:Y:S01]  /*6500*/  PRMT R3, R4, 0x7610, R3 ;  /* 0x0000761004037816 */ /* 0x000fe20000000003 */
[----:B------:R-:W-:-:S05]  /*6510*/  IMAD R0, R0, R31, R21 ;  /* 0x0000001f00007224 */ /* 0x000fca00078e0215 */
[----:B------:R-:W-:Y:S02]  /*6520*/  SEL R93, R5, R0, !P0 ;  /* 0x00000000055d7207 */ /* 0x000fe40004000000 */
[----:B------:R-:W-:-:S07]  /*6530*/  SEL R0, R0, R5, !P0 ;  /* 0x0000000500007207 */ /* 0x000fce0004000000 */
.L_x_159:
[----:B------:R-:W-:Y:S01]  /*6540*/  LOP3.LUT P0, RZ, R3, 0xff, RZ, 0xc0, !PT ;  /* 0x000000ff03ff7812 */ /* 0x000fe2000780c0ff */
[----:B------:R-:W-:-:S12]  /*6550*/  IMAD.MOV.U32 R92, RZ, RZ, R0 ;  /* 0x000000ffff5c7224 */ /* 0x000fd800078e0000 */
[----:B------:R-:W-:Y:S05]  /*6560*/  @P0 BRA `(.L_x_162) ;  /* 0xffffffac00200947 */ /* 0x000fea000383ffff */
[----:B------:R-:W-:Y:S05]  /*6570*/  EXIT ;  /* 0x000000000000794d */ /* 0x000fea0003800000 */
.L_x_7:
[----:B0-----:R-:W-:Y:S01]  /*6580*/  ULDC.64 UR4, c[0x0][0x650] ;  /* 0x0001940000047ab9 */ /* 0x001fe20000000a00 */
        /* <DEDUP_REMOVED lines=25> */
.L_x_164:
[----:B------:R-:W0:Y:S01]  /*6720*/  LDC.64 R28, c[0x0][0x640] ;  /* 0x00019000ff1c7b82 */ /* 0x000e220000000a00 */
[-CC-:B------:R-:W-:Y:S01]  /*6730*/  SHF.R.U64 R22, R12, R6.reuse, R13.reuse ;  /* 0x000000060c167219 */ /* 0x180fe2000000120d */
[----:B------:R-:W-:Y:S01]  /*6740*/  IMAD.MOV.U32 R30, RZ, RZ, 0x1 ;  /* 0x00000001ff1e7424 */ /* 0x000fe200078e00ff */
[----:B------:R-:W-:Y:S02]  /*6750*/  SHF.R.U32.HI R6, RZ, R6, R13 ;  /* 0x00000006ff067219 */ /* 0x000fe4000001160d */
        /* <DEDUP_REMOVED lines=8> */
[----:B------:R-:W-:Y:S01]  /*67e0*/  IMAD.IADD R9, R9, 0x1, R11 ;  /* 0x0000000109097824 */ /* 0x000fe200078e020b */
[----:B0-----:R-:W-:-:S04]  /*67f0*/  ISETP.NE.U32.AND P0, PT, R28, RZ, PT ;  /* 0x000000ff1c00720c */ /* 0x001fc80003f05070 */
[----:B------:R-:W-:Y:S02]  /*6800*/  ISETP.NE.AND.EX P0, PT, R29, RZ, PT, P0 ;  /* 0x000000ff1d00720c */ /* 0x000fe40003f05300 */
[----:B------:R-:W0:Y:S01]  /*6810*/  LDC R20, c[0x0][0x600] ;  /* 0x00018000ff147b82 */ /* 0x000e220000000800 */
[-CC-:B-1----:R-:W-:Y:S01]  /*6820*/  SHF.R.U64 R14, R8, R10.reuse, R9.reuse ;  /* 0x0000000a080e7219 */ /* 0x182fe20000001209 */
[----:B------:R-:W-:Y:S01]  /*6830*/  IMAD.MOV.U32 R8, RZ, RZ, -0x1 ;  /* 0xffffffffff087424 */ /* 0x000fe200078e00ff */
[----:B------:R-:W-:-:S05]  /*6840*/  SHF.R.U32.HI R9, RZ, R10, R9 ;  /* 0x0000000aff097219 */ /* 0x000fca0000011609 */
[----:B------:R-:W1:Y:S01]  /*6850*/  LDC R24, c[0x0][0x648] ;  /* 0x00019200ff187b82 */ /* 0x000e620000000800 */
[-CC-:B--2---:R-:W-:Y:S02]  /*6860*/  SHF.R.U64 R23, R14, R12.reuse, R9.reuse ;  /* 0x0000000c0e177219 */ /* 0x184fe40000001209 */
[----:B------:R-:W-:-:S05]  /*6870*/  SHF.R.U32.HI R6, RZ, R12, R9 ;  /* 0x0000000cff067219 */ /* 0x000fca0000011609 */
[----:B------:R-:W2:Y:S01]  /*6880*/  LDC R26, c[0x0][0x638] ;  /* 0x00018e00ff1a7b82 */ /* 0x000ea20000000800 */
[-C--:B---3--:R-:W-:Y:S02]  /*6890*/  SHF.L.U32 R8, R8, R27.reuse, RZ ;  /* 0x0000001b08087219 */ /* 0x088fe400000006ff */
[-CC-:B------:R-:W-:Y:S02]  /*68a0*/  SHF.R.U64 R25, R23, R27.reuse, R6.reuse ;  /* 0x0000001b17197219 */ /* 0x180fe40000001206 */
[----:B------:R-:W-:Y:S02]  /*68b0*/  LOP3.LUT R32, RZ, R8, RZ, 0x33, !PT ;  /* 0x00000008ff207212 */ /* 0x000fe400078e33ff */
[----:B------:R-:W-:Y:S01]  /*68c0*/  SHF.R.U32.HI R9, RZ, R27, R6 ;  /* 0x0000001bff097219 */ /* 0x000fe20000011606 */
[----:B------:R-:W3:Y:S01]  /*68d0*/  LDC R31, c[0x0][0x610] ;  /* 0x00018400ff1f7b82 */ /* 0x000ee20000000800 */
[----:B------:R-:W-:Y:S01]  /*68e0*/  IMAD.MOV.U32 R8, RZ, RZ, R25 ;  /* 0x000000ffff087224 */ /* 0x000fe200078e0019 */
[----:B------:R-:W-:Y:S06]  /*68f0*/  @!P0 BRA `(.L_x_165) ;  /* 0x0000000000288947 */ /* 0x000fec0003800000 */
        /* <DEDUP_REMOVED lines=10> */
.L_x_165:
[----:B------:R-:W-:Y:S01]  /*69a0*/  ISETP.NE.AND P0, PT, R2, 0x1, PT ;  /* 0x000000010200780c */ /* 0x000fe20003f05270 */
[----:B------:R-:W-:Y:S01]  /*69b0*/  IMAD.MOV.U32 R13, RZ, RZ, R22 ;  /* 0x000000ffff0d7224 */ /* 0x000fe200078e0016 */
[----:B-1----:R-:W-:Y:S01]  /*69c0*/  SHF.R.U64 R6, R8, R24, R9 ;  /* 0x0000001808067219 */ /* 0x002fe20000001209 */
[----:B0-----:R-:W-:Y:S01]  /*69d0*/  VIADD R9, R20, 0xffffffff ;  /* 0xffffffff14097836 */ /* 0x001fe20000000000 */
[----:B------:R-:W-:Y:S02]  /*69e0*/  SHF.L.U32 R30, R30, R27, RZ ;  /* 0x0000001b1e1e7219 */ /* 0x000fe400000006ff */
[----:B------:R-:W-:Y:S01]  /*69f0*/  LOP3.LUT R5, R23, R32, RZ, 0xc0, !PT ;  /* 0x0000002017057212 */ /* 0x000fe200078ec0ff */
[----:B------:R-:W-:-:S04]  /*6a00*/  IMAD.MOV R8, RZ, RZ, -R6 ;  /* 0x000000ffff087224 */ /* 0x000fc800078e0a06 */
[----:B------:R-:W-:Y:S01]  /*6a10*/  IMAD R6, R30, R6, R5 ;  /* 0x000000061e067224 */ /* 0x000fe200078e0205 */
[----:B------:R-:W-:Y:S01]  /*6a20*/  LOP3.LUT R5, R14, R9, RZ, 0xc0, !PT ;  /* 0x000000090e057212 */ /* 0x000fe200078ec0ff */
[----:B------:R-:W-:Y:S02]  /*6a30*/  @P0 IMAD R3, R7, R21, R4 ;  /* 0x0000001507030224 */ /* 0x000fe400078e0204 */
[----:B--2---:R-:W-:Y:S02]  /*6a40*/  IMAD R4, R8, R26, R25 ;  /* 0x0000001a08047224 */ /* 0x004fe400078e0219 */
[----:B---3--:R-:W-:Y:S02]  /*6a50*/  IMAD R3, R6, R31, R3 ;  /* 0x0000001f06037224 */ /* 0x008fe400078e0203 */
[----:B------:R-:W-:Y:S02]  /*6a60*/  IMAD R4, R4, R20, R5 ;  /* 0x0000001404047224 */ /* 0x000fe400078e0205 */
[----:B------:R-:W-:-:S03]  /*6a70*/  IMAD.MOV.U32 R6, RZ, RZ, 0x1 ;  /* 0x00000001ff067424 */ /* 0x000fc600078e00ff */
[----:B------:R-:W-:Y:S02]  /*6a80*/  SEL R20, R4, R3, !P0 ;  /* 0x0000000304147207 */ /* 0x000fe40004000000 */
[----:B------:R-:W-:-:S07]  /*6a90*/  SEL R12, R3, R4, !P0 ;  /* 0x00000004030c7207 */ /* 0x000fce0004000000 */
.L_x_163:
[----:B------:R-:W-:-:S08]  /*6aa0*/  NOP ;  /* 0x0000000000007918 */ /* 0x000fd00000000000 */
[----:B------:R-:W0:-:S00]  /*6ab0*/  USETMAXREG.DEALLOC.CTAPOOL 0x28 ;  /* 0x00000028000079c8 */ /* 0x000e0000080e0500 */
[----:B0-----:R-:W-:-:S13]  /*6ac0*/  ISETP.NE.AND P0, PT, R0, RZ, PT ;  /* 0x000000ff0000720c */ /* 0x001fda0003f05270 */
[----:B------:R-:W-:Y:S05]  /*6ad0*/  @P0 EXIT ;  /* 0x000000000000094d */ /* 0x000fea0003800000 */
[----:B------:R-:W-:Y:S01]  /*6ae0*/  LOP3.LUT P0, RZ, R6, 0xff, RZ, 0xc0, !PT ;  /* 0x000000ff06ff7812 */ /* 0x000fe2000780c0ff */
[----:B------:R-:W-:Y:S02]  /*6af0*/  IMAD.MOV.U32 R10, RZ, RZ, 0x1 ;  /* 0x00000001ff0a7424 */ /* 0x000fe400078e00ff */
[----:B------:R-:W-:-:S10]  /*6b00*/  IMAD.MOV.U32 R9, RZ, RZ, RZ ;  /* 0x000000ffff097224 */ /* 0x000fd400078e00ff */
[----:B------:R-:W-:Y:S05]  /*6b10*/  @!P0 BRA `(.L_x_166) ;  /* 0x0000000c00848947 */ /* 0x000fea0003800000 */
[----:B------:R-:W0:Y:S01]  /*6b20*/  LDC R0, c[0x0][0x28c] ;  /* 0x0000a300ff007b82 */ /* 0x000e220000000800 */
[----:B------:R-:W-:Y:S01]  /*6b30*/  UMOV UR14, 0x1 ;  /* 0x00000001000e7882 */ /* 0x000fe20000000000 */
[----:B------:R-:W-:Y:S01]  /*6b40*/  ULDC UR9, c[0x0][0xc] ;  /* 0x0000030000097ab9 */ /* 0x000fe20000000800 */
[----:B------:R-:W-:Y:S01]  /*6b50*/  ULDC UR12, c[0x0][0x10] ;  /* 0x00000400000c7ab9 */ /* 0x000fe20000000800 */
[----:B------:R-:W-:Y:S01]  /*6b60*/  ULDC UR5, c[0x0][0x658] ;  /* 0x0001960000057ab9 */ /* 0x000fe20000000800 */
[----:B------:R-:W-:Y:S01]  /*6b70*/  UMOV UR7, 0xffffffff ;  /* 0xffffffff00077882 */ /* 0x000fe20000000000 */
[----:B------:R-:W-:Y:S01]  /*6b80*/  BSSY B0, `(.L_x_166) ;  /* 0x00000da000007945 */ /* 0x000fe20003800000 */
[----:B------:R-:W-:Y:S01]  /*6b90*/  USHF.L.U32 UR7, UR7, UR5, URZ ;  /* 0x0000000507077299 */ /* 0x000fe2000800063f */
[----:B------:R-:W1:Y:S01]  /*6ba0*/  S2UR UR8, SR_CgaCtaId ;  /* 0x00000000000879c3 */ /* 0x000e620000008800 */
[----:B------:R-:W-:Y:S01]  /*6bb0*/  USHF.L.U32 UR5, UR14, UR5, URZ ;  /* 0x000000050e057299 */ /* 0x000fe2000800063f */
[----:B------:R-:W-:Y:S01]  /*6bc0*/  LOP3.LUT R11, R19, 0x2, RZ, 0xfc, !PT ;  /* 0x00000002130b7812 */ /* 0x000fe200078efcff */
[----:B------:R-:W-:Y:S01]  /*6bd0*/  IMAD.MOV.U32 R10, RZ, RZ, 0x1 ;  /* 0x00000001ff0a7424 */ /* 0x000fe200078e00ff */
[----:B------:R-:W-:Y:S01]  /*6be0*/  ULDC UR4, c[0x0][0x600] ;  /* 0x0001800000047ab9 */ /* 0x000fe20000000800 */
[----:B------:R-:W-:Y:S01]  /*6bf0*/  IMAD.MOV.U32 R9, RZ, RZ, RZ ;  /* 0x000000ffff097224 */ /* 0x000fe200078e00ff */
[----:B------:R-:W-:Y:S01]  /*6c00*/  UMOV UR15, 0x5 ;  /* 0x00000005000f7882 */ /* 0x000fe20000000000 */
[----:B------:R-:W-:-:S02]  /*6c10*/  UIADD3 UR4, UR4, -0x1, URZ ;  /* 0xffffffff04047890 */ /* 0x000fc4000fffe03f */
[----:B------:R-:W-:Y:S01]  /*6c20*/  ULOP3.LUT UR7, URZ, UR7, URZ, 0x33, !UPT ;  /* 0x000000073f077292 */ /* 0x000fe2000f8e333f */
[----:B------:R-:W-:Y:S01]  /*6c30*/  ULDC.64 UR28, c[0x0][0x198] ;  /* 0x00006600001c7ab9 */ /* 0x000fe20000000a00 */
[----:B0-----:R-:W-:-:S05]  /*6c40*/  VIADD R0, R0, 0x1f ;  /* 0x0000001f00007836 */ /* 0x001fca0000000000 */
[----:B------:R-:W-:Y:S01]  /*6c50*/  SHF.R.S32.HI R3, RZ, 0x1f, R0 ;  /* 0x0000001fff037819 */ /* 0x000fe20000011400 */
[----:B-1----:R-:W-:-:S03]  /*6c60*/  ULOP3.LUT UR10, UR8, 0x1, URZ, 0xc0, !UPT ;  /* 0x00000001080a7892 */ /* 0x002fc6000f8ec03f */
[----:B------:R-:W-:Y:S01]  /*6c70*/  LEA.HI R3, R3, R0, RZ, 0x5 ;  /* 0x0000000003037211 */ /* 0x000fe200078f28ff */
[----:B------:R-:W-:Y:S01]  /*6c80*/  USHF.R.U32.HI UR27, URZ, 0x1, UR8 ;  /* 0x000000013f1b7899 */ /* 0x000fe20008011608 */
[----:B------:R-:W-:Y:S01]  /*6c90*/  IMAD.MOV.U32 R0, RZ, RZ, 0x1 ;  /* 0x00000001ff007424 */ /* 0x000fe200078e00ff */
[----:B------:R-:W-:Y:S01]  /*6ca0*/  USHF.L.U32 UR6, UR8, 0x6, URZ ;  /* 0x0000000608067899 */ /* 0x000fe2000800063f */
[--C-:B------:R-:W-:Y:S01]  /*6cb0*/  SHF.R.S32.HI R8, RZ, 0x5, R3.reuse ;  /* 0x00000005ff087819 */ /* 0x100fe20000011403 */
[----:B------:R-:W-:Y:S02]  /*6cc0*/  USHF.L.U32 UR30, UR8, 0xb, URZ ;  /* 0x0000000b081e7899 */ /* 0x000fe4000800063f */
[----:B------:R-:W-:Y:S01]  /*6cd0*/  ULOP3.LUT UR8, UR8, 0xfffffffe, URZ, 0xc0, !UPT ;  /* 0xfffffffe08087892 */ /* 0x000fe2000f8ec03f */
[----:B------:R-:W-:Y:S01]  /*6ce0*/  PRMT R3, R0, 0x7610, R3 ;  /* 0x0000761000037816 */ /* 0x000fe20000000003 */
[----:B------:R-:W-:Y:S01]  /*6cf0*/  UISETP.GT.U32.AND UP0, UPT, UR10, 0xffff, UPT ;  /* 0x0000ffff0a00788c */ /* 0x000fe2000bf04070 */
[----:B------:R-:W-:Y:S01]  /*6d00*/  VIADD R0, R8, 0x1 ;  /* 0x0000000108007836 */ /* 0x000fe20000000000 */
[----:B------:R-:W-:-:S02]  /*6d10*/  USHF.L.U32 UR13, UR14, UR8, URZ ;  /* 0x000000080e0d7299 */ /* 0x000fc4000800063f */
[----:B------:R-:W-:Y:S02]  /*6d20*/  ULOP3.LUT UR11, UR8, 0x1, URZ, 0xfc, !UPT ;  /* 0x00000001080b7892 */ /* 0x000fe4000f8efc3f */
[----:B------:R-:W-:Y:S02]  /*6d30*/  UIMAD.WIDE.U32 UR8, UR9, UR12, URZ ;  /* 0x0000000c090872a5 */ /* 0x000fe4000f8e003f */
[----:B------:R-:W-:Y:S01]  /*6d40*/  USEL UR10, UR10, 0xffff, !UP0 ;  /* 0x0000ffff0a0a7887 */ /* 0x000fe2000c000000 */
[----:B------:R-:W-:Y:S01]  /*6d50*/  ULDC UR12, c[0x0][0x14] ;  /* 0x00000500000c7ab9 */ /* 0x000fe20000000800 */
[----:B------:R-:W-:Y:S02]  /*6d60*/  USHF.L.U32 UR11, UR14, UR11, URZ ;  /* 0x0000000b0e0b7299 */ /* 0x000fe4000800063f */
[----:B------:R-:W-:Y:S02]  /*6d70*/  UIMAD.WIDE.U32 UR24, UR8, UR12, URZ ;  /* 0x0000000c081872a5 */ /* 0x000fe4000f8e003f */
[----:B------:R-:W-:-:S02]  /*6d80*/  UIMAD UR14, UR9, UR12, URZ ;  /* 0x0000000c090e72a4 */ /* 0x000fc4000f8e023f */
[----:B------:R-:W-:Y:S02]  /*6d90*/  ULOP3.LUT UR10, UR10, 0xffff, URZ, 0xc0, !UPT ;  /* 0x0000ffff0a0a7892 */ /* 0x000fe4000f8ec03f */
[----:B------:R-:W-:Y:S02]  /*6da0*/  ULOP3.LUT UR6, UR6, 0x40, URZ, 0xc0, !UPT ;  /* 0x0000004006067892 */ /* 0x000fe4000f8ec03f */
[----:B------:R-:W-:Y:S02]  /*6db0*/  ULOP3.LUT UR13, UR13, UR11, URZ, 0xfc, !UPT ;  /* 0x0000000b0d0d7292 */ /* 0x000fe4000f8efc3f */
[----:B------:R-:W-:Y:S02]  /*6dc0*/  UIADD3 UR14, UR25, UR14, URZ ;  /* 0x0000000e190e7290 */ /* 0x000fe4000fffe03f */
[----:B------:R-:W-:-:S12]  /*6dd0*/  USHF.L.U32 UR15, UR15, UR10, URZ ;  /* 0x0000000a0f0f7299 */ /* 0x000fd8000800063f */
.L_x_177:
[----:B------:R-:W-:-:S03]  /*6de0*/  UMOV UR8, 0xffffffff ;  /* 0xffffffff00087882 */ /* 0x000fc60000000000 */
[----:B------:R-:W-:Y:S05]  /*6df0*/  BRA.DIV UR8, `(.L_x_167) ;  /* 0x0000000e08b47947 */ /* 0x000fea000b800000 */
[----:B------:R-:W-:-:S13]  /*6e00*/  ELECT P6, URZ, PT ;  /* 0x00000000003f782f */ /* 0x000fda00038c0000 */
.L_x_188:
[----:B------:R-:W0:Y:S01]  /*6e10*/  LDC R4, c[0x0][0x28c] ;  /* 0x0000a300ff047b82 */ /* 0x000e220000000800 */
[----:B------:R-:W-:Y:S01]  /*6e20*/  BSSY B1, `(.L_x_168) ;  /* 0x000003d000017945 */ /* 0x000fe20003800000 */
[----:B0-----:R-:W-:-:S13]  /*6e30*/  ISETP.LT.OR P6, PT, R4, 0x1, !P6 ;  /* 0x000000010400780c */ /* 0x001fda00077c1670 */
[----:B------:R-:W-:Y:S05]  /*6e40*/  @P6 BRA `(.L_x_169) ;  /* 0x0000000000e86947 */ /* 0x000fea0003800000 */
[----:B------:R-:W-:Y:S01]  /*6e50*/  LEA R12, R12, UR27, 0x1 ;  /* 0x0000001b0c0c7c11 */ /* 0x000fe2000f8e08ff */
[----:B------:R-:W-:Y:S01]  /*6e60*/  IMAD.MOV.U32 R21, RZ, RZ, RZ ;  /* 0x000000ffff157224 */ /* 0x000fe200078e00ff */
[----:B------:R-:W-:Y:S01]  /*6e70*/  LEA R20, R20, UR6, 0x7 ;  /* 0x0000000614147c11 */ /* 0x000fe2000f8e38ff */
[----:B------:R-:W-:Y:S02]  /*6e80*/  IMAD.MOV.U32 R4, RZ, RZ, R0 ;  /* 0x000000ffff047224 */ /* 0x000fe400078e0000 */
[----:B------:R-:W-:Y:S02]  /*6e90*/  IMAD.MOV.U32 R5, RZ, RZ, R10 ;  /* 0x000000ffff057224 */ /* 0x000fe400078e000a */
[----:B------:R-:W-:Y:S02]  /*6ea0*/  IMAD.MOV.U32 R6, RZ, RZ, R9 ;  /* 0x000000ffff067224 */ /* 0x000fe400078e0009 */
[----:B------:R-:W-:-:S07]  /*6eb0*/  IMAD.SHL.U32 R14, R12, 0x40, RZ ;  /* 0x000000400c0e7824 */ /* 0x000fce00078e00ff */
.L_x_172:
[----:B------:R-:W0:Y:S01]  /*6ec0*/  S2R R12, SR_CgaCtaId ;  /* 0x00000000000c7919 */ /* 0x000e220000008800 */
[----:B------:R-:W-:Y:S02]  /*6ed0*/  MOV R7, 0x400 ;  /* 0x0000040000077802 */ /* 0x000fe40000000f00 */
[----:B------:R-:W-:Y:S02]  /*6ee0*/  LOP3.LUT P1, RZ, R18, 0x7f, RZ, 0xc0, !PT ;  /* 0x0000007f12ff7812 */ /* 0x000fe4000782c0ff */
[----:B0-----:R-:W-:Y:S02]  /*6ef0*/  LEA R15, R12, R7, 0x18 ;  /* 0x000000070c0f7211 */ /* 0x001fe400078ec0ff */
[----:B------:R-:W-:-:S09]  /*6f00*/  SHF.L.U32 R7, R5, 0x1f, RZ ;  /* 0x0000001f05077819 */ /* 0x000fd200000006ff */
[----:B------:R-:W0:Y:S01]  /*6f10*/  @!P1 LDC R12, c[0x0][0x500] ;  /* 0x00014000ff0c9b82 */ /* 0x000e220000000800 */
[----:B------:R-:W-:-:S04]  /*6f20*/  IMAD R22, R6, 0x8, R15 ;  /* 0x0000000806167824 */ /* 0x000fc800078e020f */
[----:B------:R-:W1:Y:S02]  /*6f30*/  SYNCS.PHASECHK.TRANS64.TRYWAIT P0, [R22+URZ+0x20], R7 ;  /* 0x00002007160075a7 */ /* 0x000e64000800017f */
[----:B-1----:R-:W-:Y:S05]  /*6f40*/  @!P0 BRA `(.L_x_170) ;  /* 0x0000000c00808947 */ /* 0x002fea0003800000 */
.L_x_189:
[----:B-1----:R-:W-:Y:S01]  /*6f50*/  PRMT R7, R11, 0x9910, RZ ;  /* 0x000099100b077816 */ /* 0x002fe200000000ff */
[----:B0-----:R0:W-:Y:S03]  /*6f60*/  @!P1 SYNCS.ARRIVE.TRANS64 RZ, [R22+URZ], R12 ;  /* 0x0000000c16ff99a7 */ /* 0x0011e6000800003f */
[----:B------:R-:W-:-:S13]  /*6f70*/  ISETP.NE.AND P0, PT, R7, 0x2, PT ;  /* 0x000000020700780c */ /* 0x000fda0003f05270 */
[----:B0-----:R-:W-:Y:S05]  /*6f80*/  @P0 BRA `(.L_x_171) ;  /* 0x0000000000040947 */ /* 0x001fea0003800000 */
[----:B------:R-:W-:Y:S01]  /*6f90*/  BPT.TRAP 0x1 ;  /* 0x000000040000795c */ /* 0x000fe20000300000 */
.L_x_171:
[----:B------:R-:W-:Y:S01]  /*6fa0*/  R2UR UR8, R6 ;  /* 0x00000000060872ca */ /* 0x000fe200000e0000 */
[----:B------:R-:W-:Y:S01]  /*6fb0*/  VIADD R4, R4, 0xffffffff ;  /* 0xffffffff04047836 */ /* 0x000fe20000000000 */
[----:B------:R-:W-:Y:S01]  /*6fc0*/  R2UR UR17, R15 ;  /* 0x000000000f1172ca */ /* 0x000fe200000e0000 */
[----:B------:R-:W-:Y:S01]  /*6fd0*/  UIADD3 UR16, UP0, UR28, 0xf0, URZ ;  /* 0x000000f01c107890 */ /* 0x000fe2000ff1e03f */
[----:B------:R-:W-:Y:S01]  /*6fe0*/  R2UR UR23, R14 ;  /* 0x000000000e1772ca */ /* 0x000fe200000e0000 */
[----:B------:R-:W-:Y:S01]  /*6ff0*/  UIADD3 UR32, UP1, UR28, 0x1f0, URZ ;  /* 0x000001f01c207890 */ /* 0x000fe2000ff3e03f */
[----:B------:R-:W-:Y:S01]  /*7000*/  R2UR UR9, R22 ;  /* 0x00000000160972ca */ /* 0x000fe200000e0000 */
[----:B------:R-:W-:Y:S01]  /*7010*/  UPRMT UR20, URZ, 0x5410, UR15 ;  /* 0x000054103f147896 */ /* 0x000fe2000800000f */
[----:B------:R-:W-:Y:S01]  /*7020*/  R2UR UR10, R21 ;  /* 0x00000000150a72ca */ /* 0x000fe200000e0000 */
[----:B------:R-:W-:Y:S01]  /*7030*/  VIADD R6, R6, 0x1 ;  /* 0x0000000106067836 */ /* 0x000fe20000000000 */
[----:B------:R-:W-:Y:S01]  /*7040*/  R2UR UR12, R13 ;  /* 0x000000000d0c72ca */ /* 0x000fe200000e0000 */
[----:B------:R-:W-:Y:S01]  /*7050*/  UPRMT UR31, URZ, 0x5410, UR13 ;  /* 0x000054103f1f7896 */ /* 0x000fe2000800000d */
[----:B------:R-:W-:Y:S01]  /*7060*/  R2UR UR26, R20 ;  /* 0x00000000141a72ca */ /* 0x000fe200000e0000 */
[----:B------:R-:W-:Y:S01]  /*7070*/  USHF.L.U32 UR8, UR8, 0xc, URZ ;  /* 0x0000000c08087899 */ /* 0x000fe2000800063f */
[----:B------:R-:W-:Y:S01]  /*7080*/  ISETP.GT.AND P1, PT, R4, 0x1, PT ;  /* 0x000000010400780c */ /* 0x000fe20003f24270 */
[----:B------:R-:W-:Y:S01]  /*7090*/  UIADD3.X UR33, URZ, UR29, URZ, UP1, !UPT ;  /* 0x0000001d3f217290 */ /* 0x000fe20008ffe43f */
[C---:B------:R-:W-:Y:S01]  /*70a0*/  ISETP.NE.AND P0, PT, R6.reuse, 0x4, PT ;  /* 0x000000040600780c */ /* 0x040fe20003f05270 */
[----:B------:R-:W-:Y:S01]  /*70b0*/  ULEA UR11, UR27, UR8, 0xb ;  /* 0x000000081b0b7291 */ /* 0x000fe2000f8e583f */
[----:B------:R-:W-:Y:S01]  /*70c0*/  VIADD R21, R21, 0x20 ;  /* 0x0000002015157836 */ /* 0x000fe20000000000 */
[----:B------:R-:W-:Y:S01]  /*70d0*/  ULOP3.LUT UR8, UR8, 0x800, UR30, 0xf8, !UPT ;  /* 0x0000080008087892 */ /* 0x000fe2000f8ef81e */
[----:B------:R-:W-:Y:S01]  /*70e0*/  SEL R12, RZ, 0x1, P0 ;  /* 0x00000001ff0c7807 */ /* 0x000fe20000000000 */
[----:B------:R-:W-:Y:S01]  /*70f0*/  ULEA UR11, UR11, UR17, 0x1 ;  /* 0x000000110b0b7291 */ /* 0x000fe2000f8e083f */
[----:B------:R-:W-:Y:S01]  /*7100*/  SEL R6, R6, RZ, P0 ;  /* 0x000000ff06067207 */ /* 0x000fe20000000000 */
[----:B------:R-:W-:Y:S01]  /*7110*/  ULEA UR8, UR8, UR17, 0x1 ;  /* 0x0000001108087291 */ /* 0x000fe2000f8e083f */
[----:B------:R-:W-:Y:S01]  /*7120*/  LOP3.LUT R5, R5, R12, RZ, 0x3c, !PT ;  /* 0x0000000c05057212 */ /* 0x000fe200078e3cff */
[----:B------:R-:W-:-:S02]  /*7130*/  UIADD3 UR21, UR11, 0x100, URZ ;  /* 0x000001000b157890 */ /* 0x000fc4000fffe03f */
[----:B------:R-:W-:Y:S02]  /*7140*/  UIADD3.X UR17, URZ, UR29, URZ, UP0, !UPT ;  /* 0x0000001d3f117290 */ /* 0x000fe400087fe43f */
[----:B------:R-:W-:Y:S01]  /*7150*/  UIADD3 UR22, UR8, 0x8100, URZ ;  /* 0x0000810008167890 */ /* 0x000fe2000fffe03f */
[----:B------:R-:W-:Y:S01]  /*7160*/  UMOV UR18, 0x0 ;  /* 0x0000000000127882 */ /* 0x000fe20000000000 */
[----:B------:R-:W-:Y:S01]  /*7170*/  UMOV UR19, 0x10000000 ;  /* 0x1000000000137882 */ /* 0x000fe20000000000 */
[----:B------:R-:W-:Y:S01]  /*7180*/  UMOV UR11, UR23 ;  /* 0x00000017000b7c82 */ /* 0x000fe20008000000 */
[----:B------:R-:W-:-:S03]  /*7190*/  UMOV UR8, UR21 ;  /* 0x0000001500087c82 */ /* 0x000fc60008000000 */
[----:B------:R0:W-:Y:S02]  /*71a0*/  UTMALDG.3D.MULTICAST [UR8], [UR16], UR20, desc[UR18] ;  /* 0x00001208100073b4 */ /* 0x0001e40008011814 */
[----:B0-----:R-:W-:Y:S01]  /*71b0*/  UMOV UR8, UR22 ;  /* 0x0000001600087c82 */ /* 0x001fe20008000000 */
[----:B------:R-:W-:Y:S02]  /*71c0*/  UMOV UR11, UR26 ;  /* 0x0000001a000b7c82 */ /* 0x000fe40008000000 */
[----:B------:R0:W-:Y:S02]  /*71d0*/  UTMALDG.3D.MULTICAST [UR8], [UR32], UR31, desc[UR18] ;  /* 0x00001208200073b4 */ /* 0x0001e4000801181f */
[----:B0-----:R-:W-:Y:S05]  /*71e0*/  @P1 BRA `(.L_x_172) ;  /* 0xfffffffc00341947 */ /* 0x001fea000383ffff */
.L_x_169:
[----:B------:R-:W-:Y:S05]  /*71f0*/  BSYNC B1 ;  /* 0x0000000000017941 */ /* 0x000fea0003800000 */
.L_x_168:
[----:B------:R-:W-:Y:S01]  /*7200*/  LOP3.LUT P1, RZ, R3, 0xff, RZ, 0xc0, !PT ;  /* 0x000000ff03ff7812 */ /* 0x000fe2000782c0ff */
[----:B------:R-:W-:Y:S01]  /*7210*/  IMAD.IADD R9, R8, 0x1, R9 ;  /* 0x0000000108097824 */ /* 0x000fe200078e0209 */
[----:B------:R-:W-:Y:S01]  /*7220*/  IADD3 R16, P2, R16, UR24, RZ ;  /* 0x0000001810107c10 */ /* 0x000fe2000ff5e0ff */
[----:B------:R-:W-:Y:S01]  /*7230*/  ULDC.64 UR8, c[0x0][0x650] ;  /* 0x0001940000087ab9 */ /* 0x000fe20000000a00 */
[----:B------:R-:W-:Y:S01]  /*7240*/  BSSY B1, `(.L_x_173) ;  /* 0x000006b000017945 */ /* 0x000fe20003800000 */
[----:B------:R-:W-:Y:S01]  /*7250*/  IMAD.MOV.U32 R12, RZ, RZ, -0x1 ;  /* 0xffffffffff0c7424 */ /* 0x000fe200078e00ff */
[----:B------:R-:W-:Y:S01]  /*7260*/  SHF.R.U32.HI R3, RZ, 0x2, R9 ;  /* 0x00000002ff037819 */ /* 0x000fe20000011609 */
[----:B------:R-:W-:Y:S01]  /*7270*/  IMAD.MOV.U32 R20, RZ, RZ, -0x1 ;  /* 0xffffffffff147424 */ /* 0x000fe200078e00ff */
[----:B------:R-:W-:Y:S01]  /*7280*/  ISETP.GT.U32.AND P0, PT, R9, 0x3, PT ;  /* 0x000000030900780c */ /* 0x000fe20003f04070 */
[----:B------:R-:W-:Y:S01]  /*7290*/  IMAD.MOV.U32 R13, RZ, RZ, -0x1 ;  /* 0xffffffffff0d7424 */ /* 0x000fe200078e00ff */
[----:B------:R-:W-:-:S02]  /*72a0*/  LOP3.LUT R3, R3, 0x1, RZ, 0xc0, !PT ;  /* 0x0000000103037812 */ /* 0x000fc400078ec0ff */
[----:B------:R-:W-:Y:S01]  /*72b0*/  ISETP.LT.U32.AND P0, PT, R8, 0x4, P0 ;  /* 0x000000040800780c */ /* 0x000fe20000701070 */
[----:B------:R-:W0:Y:S01]  /*72c0*/  @P1 S2R R5, SR_CgaCtaId ;  /* 0x0000000000051919 */ /* 0x000e220000008800 */
[----:B------:R-:W-:Y:S02]  /*72d0*/  @P1 MOV R4, 0x400 ;  /* 0x0000040000041802 */ /* 0x000fe40000000f00 */
[----:B------:R-:W-:Y:S02]  /*72e0*/  IADD3.X R17, R17, UR14, RZ, P2, !PT ;  /* 0x0000000e11117c10 */ /* 0x000fe400097fe4ff */
[----:B------:R-:W-:Y:S02]  /*72f0*/  ISETP.GE.U32.AND P2, PT, R16, UR8, PT ;  /* 0x0000000810007c0c */ /* 0x000fe4000bf46070 */
[----:B------:R-:W-:Y:S02]  /*7300*/  LOP3.LUT R9, R9, 0x3, RZ, 0xc0, !PT ;  /* 0x0000000309097812 */ /* 0x000fe400078ec0ff */
[----:B0-----:R-:W-:-:S04]  /*7310*/  @P1 LEA R4, R5, R4, 0x18 ;  /* 0x0000000405041211 */ /* 0x001fc800078ec0ff */
[----:B------:R0:W-:Y:S01]  /*7320*/  @P1 SYNCS.ARRIVE.TRANS64.A1T0 RZ, [R4+URZ+0x58], RZ ;  /* 0x000058ff04ff19a7 */ /* 0x0001e2000810003f */
[----:B------:R-:W-:Y:S02]  /*7330*/  ISETP.NE.U32.AND P1, PT, R3, 0x1, PT ;  /* 0x000000010300780c */ /* 0x000fe40003f25070 */
[----:B------:R-:W-:Y:S02]  /*7340*/  SEL R3, RZ, 0x1, !P0 ;  /* 0x00000001ff037807 */ /* 0x000fe40004000000 */
[----:B------:R-:W-:Y:S02]  /*7350*/  ISETP.GE.U32.AND.EX P0, PT, R17, UR9, PT, P2 ;  /* 0x0000000911007c0c */ /* 0x000fe4000bf06120 */
[----:B------:R-:W-:-:S04]  /*7360*/  ISETP.GT.U32.AND P1, PT, R8, 0x3, !P1 ;  /* 0x000000030800780c */ /* 0x000fc80004f24070 */
[----:B0-----:R-:W-:-:S04]  /*7370*/  SEL R4, RZ, 0x1, !P1 ;  /* 0x00000001ff047807 */ /* 0x001fc80004800000 */
[--C-:B------:R-:W-:Y:S02]  /*7380*/  LOP3.LUT R10, R4, R10, R3.reuse, 0x96, !PT ;  /* 0x0000000a040a7212 */ /* 0x100fe400078e9603 */
[----:B------:R-:W-:Y:S02]  /*7390*/  PRMT R4, RZ, 0x7610, R4 ;  /* 0x00007610ff047816 */ /* 0x000fe40000000004 */
[----:B------:R-:W-:Y:S01]  /*73a0*/  PRMT R3, RZ, 0x7610, R3 ;  /* 0x00007610ff037816 */ /* 0x000fe20000000003 */
[----:B------:R-:W-:Y:S06]  /*73b0*/  @P0 BRA `(.L_x_174) ;  /* 0x00000004004c0947 */ /* 0x000fec0003800000 */
[----:B------:R-:W0:Y:S01]  /*73c0*/  S2R R14, SR_CTAID.X ;  /* 0x00000000000e7919 */ /* 0x000e220000002500 */
[----:B------:R-:W-:Y:S01]  /*73d0*/  ULDC.64 UR8, c[0x0][0x628] ;  /* 0x00018a0000087ab9 */ /* 0x000fe20000000a00 */
[----:B------:R-:W1:Y:S01]  /*73e0*/  LDC R15, c[0x0][0x144] ;  /* 0x00005100ff0f7b82 */ /* 0x000e620000000800 */
[----:B------:R-:W-:Y:S01]  /*73f0*/  ISETP.NE.U32.AND P0, PT, RZ, UR8, PT ;  /* 0x00000008ff007c0c */ /* 0x000fe2000bf05070 */
[----:B------:R-:W2:Y:S01]  /*7400*/  S2R R12, SR_CTAID.Y ;  /* 0x00000000000c7919 */ /* 0x000ea20000002600 */
[----:B------:R-:W-:Y:S01]  /*7410*/  ULDC UR10, c[0x0][0x150] ;  /* 0x00005400000a7ab9 */ /* 0x000fe20000000800 */
[----:B------:R-:W-:Y:S01]  /*7420*/  ULDC UR11, c[0x0][0x630] ;  /* 0x00018c00000b7ab9 */ /* 0x000fe20000000800 */
[----:B------:R-:W-:Y:S01]  /*7430*/  ISETP.NE.AND.EX P0, PT, RZ, UR9, PT, P0 ;  /* 0x00000009ff007c0c */ /* 0x000fe2000bf05300 */
[----:B------:R-:W-:Y:S01]  /*7440*/  IMAD.MOV.U32 R4, RZ, RZ, R16 ;  /* 0x000000ffff047224 */ /* 0x000fe200078e0010 */
[----:B0-----:R-:W-:-:S05]  /*7450*/  I2FP.F32.U32 R5, R14 ;  /* 0x0000000e00057245 */ /* 0x001fca0000201000 */
[----:B------:R-:W-:Y:S01]  /*7460*/  FMUL R20, R5, UR10 ;  /* 0x0000000a05147c20 */ /* 0x000fe20008400000 */
[----:B------:R-:W-:-:S05]  /*7470*/  IMAD.MOV.U32 R5, RZ, RZ, R17 ;  /* 0x000000ffff057224 */ /* 0x000fca00078e0011 */
[----:B--2---:R-:W-:Y:S05]  /*7480*/  @!P0 BRA `(.L_x_175) ;  /* 0x0000000000288947 */ /* 0x004fea0003800000 */
[----:B------:R-:W-:Y:S02]  /*7490*/  ULDC UR10, c[0x0][0x634] ;  /* 0x00018d00000a7ab9 */ /* 0x000fe40000000800 */
[----:B------:R-:W-:-:S05]  /*74a0*/  IADD3 R5, P0, R16, UR10, RZ ;  /* 0x0000000a10057c10 */ /* 0x000fca000ff1e0ff */
[----:B------:R-:W-:-:S04]  /*74b0*/  IMAD.X R13, RZ, RZ, R17, P0 ;  /* 0x000000ffff0d7224 */ /* 0x000fc800000e0611 */
[----:B------:R-:W-:-:S04]  /*74c0*/  IMAD.WIDE.U32 R6, R13, UR8, RZ ;  /* 0x000000080d067c25 */ /* 0x000fc8000f8e00ff */
[----:B------:R-:W-:-:S04]  /*74d0*/  IMAD.WIDE.U32 R6, P0, R5, UR9, R6 ;  /* 0x0000000905067c25 */ /* 0x000fc8000f800006 */
[----:B------:R-:W-:-:S04]  /*74e0*/  IMAD.WIDE.U32 R4, R5, UR8, RZ ;  /* 0x0000000805047c25 */ /* 0x000fc8000f8e00ff */
[----:B------:R-:W-:Y:S01]  /*74f0*/  IMAD.MOV.U32 R4, RZ, RZ, R7 ;  /* 0x000000ffff047224 */ /* 0x000fe200078e0007 */
[----:B------:R-:W-:Y:S01]  /*7500*/  IADD3 RZ, P1, R5, R6, RZ ;  /* 0x0000000605ff7210 */ /* 0x000fe20007f3e0ff */
[----:B------:R-:W-:-:S04]  /*7510*/  IMAD.X R5, RZ, RZ, RZ, P0 ;  /* 0x000000ffff057224 */ /* 0x000fc800000e06ff */
[----:B------:R-:W-:-:S08]  /*7520*/  IMAD.WIDE.U32.X R4, R13, UR9, R4, P1 ;  /* 0x000000090d047c25 */ /* 0x000fd000088e0404 */
.L_x_175:
[--C-:B------:R-:W-:Y:S01]  /*7530*/  SHF.R.U64 R13, R4, UR11, R5.reuse ;  /* 0x0000000b040d7c19 */ /* 0x100fe20008001205 */
[----:B------:R-:W0:Y:S01]  /*7540*/  F2I.U32.TRUNC.NTZ R20, R20 ;  /* 0x0000001400147305 */ /* 0x000e22000020f000 */
[----:B------:R-:W-:Y:S01]  /*7550*/  SHF.R.U32.HI R4, RZ, UR11, R5 ;  /* 0x0000000bff047c19 */ /* 0x000fe20008011605 */
[----:B------:R-:W-:Y:S01]  /*7560*/  ULDC.64 UR8, c[0x0][0x620] ;  /* 0x0001880000087ab9 */ /* 0x000fe20000000a00 */
[----:B------:R-:W-:Y:S01]  /*7570*/  IADD3 R7, P0, RZ, -R13, RZ ;  /* 0x8000000dff077210 */ /* 0x000fe20007f1e0ff */
[----:B------:R-:W-:Y:S01]  /*7580*/  ULDC.64 UR10, c[0x0][0x640] ;  /* 0x00019000000a7ab9 */ /* 0x000fe20000000a00 */
[----:B------:R-:W2:Y:S03]  /*7590*/  LDC R21, c[0x0][0x148] ;  /* 0x00005200ff157b82 */ /* 0x000ea60000000800 */
[----:B------:R-:W-:Y:S01]  /*75a0*/  IMAD.X R4, RZ, RZ, ~R4, P0 ;  /* 0x000000ffff047224 */ /* 0x000fe200000e0e04 */
[----:B------:R-:W-:-:S03]  /*75b0*/  ISETP.NE.U32.AND P0, PT, RZ, UR10, PT ;  /* 0x0000000aff007c0c */ /* 0x000fc6000bf05070 */
[----:B------:R-:W-:Y:S01]  /*75c0*/  IMAD R6, R4, UR8, RZ ;  /* 0x0000000804067c24 */ /* 0x000fe2000f8e02ff */
[----:B------:R-:W-:Y:S01]  /*75d0*/  ISETP.NE.AND.EX P0, PT, RZ, UR11, PT, P0 ;  /* 0x0000000bff007c0c */ /* 0x000fe2000bf05300 */
[----:B------:R-:W-:Y:S01]  /*75e0*/  IMAD.WIDE.U32 R4, R7, UR8, R16 ;  /* 0x0000000807047c25 */ /* 0x000fe2000f8e0010 */
[----:B------:R-:W-:-:S03]  /*75f0*/  ULDC UR8, c[0x0][0x618] ;  /* 0x0001860000087ab9 */ /* 0x000fc60000000800 */
[----:B------:R-:W-:Y:S01]  /*7600*/  IMAD R7, R7, UR9, R6 ;  /* 0x0000000907077c24 */ /* 0x000fe2000f8e0206 */
[----:B------:R-:W-:Y:S01]  /*7610*/  ULDC UR9, c[0x0][0x154] ;  /* 0x0000550000097ab9 */ /* 0x000fe20000000800 */
[----:B0-----:R-:W-:Y:S02]  /*7620*/  IMAD.MOV R6, RZ, RZ, -R20 ;  /* 0x000000ffff067224 */ /* 0x001fe400078e0a14 */
[----:B------:R-:W-:Y:S02]  /*7630*/  IMAD.IADD R5, R5, 0x1, R7 ;  /* 0x0000000105057824 */ /* 0x000fe400078e0207 */
[----:B-1----:R-:W-:Y:S01]  /*7640*/  IMAD R14, R15, R6, R14 ;  /* 0x000000060f0e7224 */ /* 0x002fe200078e020e */
[----:B------:R-:W-:Y:S02]  /*7650*/  I2FP.F32.U32 R6, R12 ;  /* 0x0000000c00067245 */ /* 0x000fe40000201000 */
[--C-:B------:R-:W-:Y:S02]  /*7660*/  SHF.R.U64 R15, R4, UR8, R5.reuse ;  /* 0x00000008040f7c19 */ /* 0x100fe40008001205 */
[----:B------:R-:W-:Y:S01]  /*7670*/  SHF.R.U32.HI R4, RZ, UR8, R5 ;  /* 0x00000008ff047c19 */ /* 0x000fe20008011605 */
[----:B------:R-:W-:Y:S01]  /*7680*/  FMUL R6, R6, UR9 ;  /* 0x0000000906067c20 */ /* 0x000fe20008400000 */
[----:B------:R-:W-:-:S02]  /*7690*/  ULDC UR8, c[0x0][0x608] ;  /* 0x0001820000087ab9 */ /* 0x000fc40000000800 */
[--C-:B------:R-:W-:Y:S01]  /*76a0*/  SHF.R.U64 R22, R15, UR8, R4.reuse ;  /* 0x000000080f167c19 */ /* 0x100fe20008001204 */
[----:B------:R0:W1:Y:S01]  /*76b0*/  F2I.U32.TRUNC.NTZ R24, R6 ;  /* 0x0000000600187305 */ /* 0x000062000020f000 */
[----:B------:R-:W-:Y:S01]  /*76c0*/  SHF.R.U32.HI R5, RZ, UR8, R4 ;  /* 0x00000008ff057c19 */ /* 0x000fe20008011604 */
[----:B------:R-:W-:-:S03]  /*76d0*/  ULDC UR8, c[0x0][0x658] ;  /* 0x0001960000087ab9 */ /* 0x000fc60000000800 */
[--C-:B------:R-:W-:Y:S02]  /*76e0*/  SHF.R.U64 R20, R22, UR8, R5.reuse ;  /* 0x0000000816147c19 */ /* 0x100fe40008001205 */
[----:B------:R-:W-:-:S03]  /*76f0*/  SHF.R.U32.HI R23, RZ, UR8, R5 ;  /* 0x00000008ff177c19 */ /* 0x000fc60008011605 */
[----:B------:R-:W-:Y:S02]  /*7700*/  IMAD.MOV.U32 R4, RZ, RZ, R20 ;  /* 0x000000ffff047224 */ /* 0x000fe400078e0014 */
[----:B------:R-:W-:Y:S01]  /*7710*/  IMAD.MOV.U32 R5, RZ, RZ, R23 ;  /* 0x000000ffff057224 */ /* 0x000fe200078e0017 */
[----:B0-----:R-:W-:Y:S06]  /*7720*/  @!P0 BRA `(.L_x_176) ;  /* 0x0000000000288947 */ /* 0x001fec0003800000 */
        /* <DEDUP_REMOVED lines=10> */
.L_x_176:
[----:B------:R-:W-:Y:S01]  /*77d0*/  ISETP.NE.AND P0, PT, R2, 0x1, PT ;  /* 0x000000010200780c */ /* 0x000fe20003f05270 */
[----:B------:R-:W-:Y:S01]  /*77e0*/  ULDC UR8, c[0x0][0x648] ;  /* 0x0001920000087ab9 */ /* 0x000fe20000000800 */
[----:B------:R-:W-:Y:S01]  /*77f0*/  LOP3.LUT R22, R22, UR7, RZ, 0xc0, !PT ;  /* 0x0000000716167c12 */ /* 0x000fe2000f8ec0ff */
[----:B-1----:R-:W-:Y:S01]  /*7800*/  IMAD.MOV R24, RZ, RZ, -R24 ;  /* 0x000000ffff187224 */ /* 0x002fe200078e0a18 */
[----:B------:R-:W-:Y:S01]  /*7810*/  SHF.R.U64 R5, R4, UR8, R5 ;  /* 0x0000000804057c19 */ /* 0x000fe20008001205 */
[----:B------:R-:W-:Y:S01]  /*7820*/  ULDC UR8, c[0x0][0x638] ;  /* 0x00018e0000087ab9 */ /* 0x000fe20000000800 */
[----:B------:R-:W-:Y:S01]  /*7830*/  LOP3.LUT R15, R15, UR4, RZ, 0xc0, !PT ;  /* 0x000000040f0f7c12 */ /* 0x000fe2000f8ec0ff */
[----:B------:R-:W-:Y:S01]  /*7840*/  ULDC UR9, c[0x0][0x610] ;  /* 0x0001840000097ab9 */ /* 0x000fe20000000800 */
[----:B------:R-:W-:Y:S02]  /*7850*/  IMAD.MOV.U32 R4, RZ, RZ, 0x1 ;  /* 0x00000001ff047424 */ /* 0x000fe400078e00ff */
[----:B------:R-:W-:-:S02]  /*7860*/  IMAD.MOV R7, RZ, RZ, -R5 ;  /* 0x000000ffff077224 */ /* 0x000fc400078e0a05 */
[----:B------:R-:W-:Y:S02]  /*7870*/  IMAD R5, R5, UR5, R22 ;  /* 0x0000000505057c24 */ /* 0x000fe4000f8e0216 */
[----:B--2---:R-:W-:Y:S02]  /*7880*/  @P0 IMAD R14, R21, R24, R12 ;  /* 0x00000018150e0224 */ /* 0x004fe400078e020c */
[----:B------:R-:W-:Y:S01]  /*7890*/  IMAD R20, R7, UR8, R20 ;  /* 0x0000000807147c24 */ /* 0x000fe2000f8e0214 */
[----:B------:R-:W-:Y:S01]  /*78a0*/  ULDC UR8, c[0x0][0x600] ;  /* 0x0001800000087ab9 */ /* 0x000fe20000000800 */
[----:B------:R-:W-:Y:S02]  /*78b0*/  IMAD R14, R5, UR9, R14 ;  /* 0x00000009050e7c24 */ /* 0x000fe4000f8e020e */
[----:B------:R-:W-:-:S05]  /*78c0*/  IMAD R5, R20, UR8, R15 ;  /* 0x0000000814057c24 */ /* 0x000fca000f8e020f */
[----:B------:R-:W-:Y:S02]  /*78d0*/  SEL R20, R5, R14, !P0 ;  /* 0x0000000e05147207 */ /* 0x000fe40004000000 */
[----:B------:R-:W-:-:S07]  /*78e0*/  SEL R12, R14, R5, !P0 ;  /* 0x000000050e0c7207 */ /* 0x000fce0004000000 */
.L_x_174:
[----:B------:R-:W-:Y:S05]  /*78f0*/  BSYNC B1 ;  /* 0x0000000000017941 */ /* 0x000fea0003800000 */
.L_x_173:
[----:B------:R-:W-:-:S13]  /*7900*/  LOP3.LUT P0, RZ, R4, 0xff, RZ, 0xc0, !PT ;  /* 0x000000ff04ff7812 */ /* 0x000fda000780c0ff */
[----:B------:R-:W-:Y:S05]  /*7910*/  @P0 BRA `(.L_x_177) ;  /* 0xfffffff400300947 */ /* 0x000fea000383ffff */
[----:B------:R-:W-:Y:S05]  /*7920*/  BSYNC B0 ;  /* 0x0000000000007941 */ /* 0x000fea0003800000 */
.L_x_166:
[----:B------:R-:W-:-:S03]  /*7930*/  UMOV UR8, 0xffffffff ;  /* 0xffffffff00087882 */ /* 0x000fc60000000000 */
[----:B------:R-:W-:Y:S05]  /*7940*/  BRA.DIV UR8, `(.L_x_178) ;  /* 0x0000000608147947 */ /* 0x000fea000b800000 */
[----:B------:R-:W-:-:S13]  /*7950*/  ELECT P6, URZ, PT ;  /* 0x00000000003f782f */ /* 0x000fda00038c0000 */
.L_x_192:
[----:B------:R-:W-:Y:S04]  /*7960*/  BSSY B0, `(.L_x_179) ;  /* 0x000002b000007945 */ /* 0x000fe80003800000 */
[----:B------:R-:W-:Y:S05]  /*7970*/  @!P6 BRA `(.L_x_180) ;  /* 0x0000000000a4e947 */ /* 0x000fea0003800000 */
[----:B------:R-:W-:-:S04]  /*7980*/  LOP3.LUT R19, R19, 0x2, RZ, 0xfc, !PT ;  /* 0x0000000213137812 */ /* 0x000fc800078efcff */
[----:B------:R-:W-:-:S13]  /*7990*/  ISETP.NE.AND P0, PT, R19, 0x3, PT ;  /* 0x000000031300780c */ /* 0x000fda0003f05270 */
[----:B------:R-:W-:Y:S05]  /*79a0*/  @!P0 BRA `(.L_x_181) ;  /* 0x0000000000048947 */ /* 0x000fea0003800000 */
[----:B------:R-:W-:Y:S01]  /*79b0*/  BPT.TRAP 0x1 ;  /* 0x000000040000795c */ /* 0x000fe20000300000 */
.L_x_181:
[----:B------:R-:W0:Y:S01]  /*79c0*/  S2R R3, SR_CgaCtaId ;  /* 0x0000000000037919 */ /* 0x000e220000008800 */
[----:B------:R-:W-:Y:S02]  /*79d0*/  MOV R0, 0x400 ;  /* 0x0000040000007802 */ /* 0x000fe40000000f00 */
[----:B------:R-:W-:Y:S02]  /*79e0*/  SHF.L.U32 R2, R10, 0x1f, RZ ;  /* 0x0000001f0a027819 */ /* 0x000fe400000006ff */
[----:B0-----:R-:W-:-:S05]  /*79f0*/  LEA R0, R3, R0, 0x18 ;  /* 0x0000000003007211 */ /* 0x001fca00078ec0ff */
[----:B------:R-:W-:-:S04]  /*7a00*/  VIADD R0, R0, 0x20 ;  /* 0x0000002000007836 */ /* 0x000fc80000000000 */
[C---:B------:R-:W-:Y:S02]  /*7a10*/  IMAD R5, R9.reuse, 0x8, R0 ;  /* 0x0000000809057824 */ /* 0x040fe400078e0200 */
[----:B------:R-:W-:Y:S02]  /*7a20*/  VIADD R9, R9, 0x1 ;  /* 0x0000000109097836 */ /* 0x000fe40000000000 */
[----:B------:R-:W0:Y:S03]  /*7a30*/  SYNCS.PHASECHK.TRANS64.TRYWAIT P0, [R5+URZ], R2 ;  /* 0x00000002050075a7 */ /* 0x000e26000800017f */
[----:B------:R-:W-:-:S04]  /*7a40*/  ISETP.NE.AND P1, PT, R9, 0x4, PT ;  /* 0x000000040900780c */ /* 0x000fc80003f25270 */
[----:B------:R-:W-:Y:S02]  /*7a50*/  SEL R3, RZ, 0x1, P1 ;  /* 0x00000001ff037807 */ /* 0x000fe40000800000 */
[----:B------:R-:W-:Y:S02]  /*7a60*/  SEL R9, R9, RZ, P1 ;  /* 0x000000ff09097207 */ /* 0x000fe40000800000 */
[----:B------:R-:W-:-:S03]  /*7a70*/  LOP3.LUT R10, R10, R3, RZ, 0x3c, !PT ;  /* 0x000000030a0a7212 */ /* 0x000fc600078e3cff */
[----:B------:R-:W-:Y:S01]  /*7a80*/  IMAD R7, R9, 0x8, R0 ;  /* 0x0000000809077824 */ /* 0x000fe200078e0200 */
[----:B------:R-:W-:Y:S01]  /*7a90*/  SHF.L.U32 R4, R10, 0x1f, RZ ;  /* 0x0000001f0a047819 */ /* 0x000fe200000006ff */
[----:B0-----:R-:W-:Y:S06]  /*7aa0*/  @!P0 BRA `(.L_x_182) ;  /* 0x0000000000dc8947 */ /* 0x001fec0003800000 */
.L_x_193:
[----:B------:R-:W1:Y:S01]  /*7ab0*/  SYNCS.PHASECHK.TRANS64.TRYWAIT P0, [R7+URZ], R4 ;  /* 0x00000004070075a7 */ /* 0x000e62000800017f */
[----:B0-----:R-:W-:-:S05]  /*7ac0*/  VIADD R2, R9, 0x1 ;  /* 0x0000000109027836 */ /* 0x001fca0000000000 */
[----:B------:R-:W-:-:S04]  /*7ad0*/  ISETP.NE.AND P1, PT, R2, 0x4, PT ;  /* 0x000000040200780c */ /* 0x000fc80003f25270 */
[----:B------:R-:W-:Y:S02]  /*7ae0*/  SEL R3, RZ, 0x1, P1 ;  /* 0x00000001ff037807 */ /* 0x000fe40000800000 */
[----:B------:R-:W-:Y:S02]  /*7af0*/  SEL R9, R2, RZ, P1 ;  /* 0x000000ff02097207 */ /* 0x000fe40000800000 */
[----:B------:R-:W-:-:S03]  /*7b00*/  LOP3.LUT R11, R10, R3, RZ, 0x3c, !PT ;  /* 0x000000030a0b7212 */ /* 0x000fc600078e3cff */
[----:B------:R-:W-:Y:S01]  /*7b10*/  IMAD R6, R9, 0x8, R0 ;  /* 0x0000000809067824 */ /* 0x000fe200078e0200 */
[----:B------:R-:W-:Y:S01]  /*7b20*/  SHF.L.U32 R5, R11, 0x1f, RZ ;  /* 0x0000001f0b057819 */ /* 0x000fe200000006ff */
[----:B-1----:R-:W-:Y:S06]  /*7b30*/  @!P0 BRA `(.L_x_183) ;  /* 0x0000000000cc8947 */ /* 0x002fec0003800000 */
.L_x_194:
[----:B------:R-:W1:Y:S01]  /*7b40*/  SYNCS.PHASECHK.TRANS64.TRYWAIT P0, [R6+URZ], R5 ;  /* 0x00000005060075a7 */ /* 0x000e62000800017f */
[----:B------:R-:W-:-:S05]  /*7b50*/  VIADD R2, R9, 0x1 ;  /* 0x0000000109027836 */ /* 0x000fca0000000000 */
[----:B------:R-:W-:-:S04]  /*7b60*/  ISETP.NE.AND P1, PT, R2, 0x4, PT ;  /* 0x000000040200780c */ /* 0x000fc80003f25270 */
[----:B0-----:R-:W-:Y:S02]  /*7b70*/  SEL R4, RZ, 0x1, P1 ;  /* 0x00000001ff047807 */ /* 0x001fe40000800000 */
[----:B------:R-:W-:Y:S02]  /*7b80*/  SEL R3, R2, RZ, P1 ;  /* 0x000000ff02037207 */ /* 0x000fe40000800000 */
[----:B------:R-:W-:Y:S01]  /*7b90*/  LOP3.LUT R4, R11, R4, RZ, 0x3c, !PT ;  /* 0x000000040b047212 */ /* 0x000fe200078e3cff */
[----:B-1----:R-:W-:Y:S06]  /*7ba0*/  @!P0 BRA `(.L_x_184) ;  /* 0x0000000000c48947 */ /* 0x002fec0003800000 */
.L_x_195:
[----:B------:R-:W-:Y:S01]  /*7bb0*/  IMAD R3, R3, 0x8, R0 ;  /* 0x0000000803037824 */ /* 0x000fe200078e0200 */
[----:B------:R-:W-:-:S07]  /*7bc0*/  SHF.L.U32 R0, R4, 0x1f, RZ ;  /* 0x0000001f04007819 */ /* 0x000fce00000006ff */
.L_x_185:
[----:B-1----:R1:W2:Y:S02]  /*7bd0*/  SYNCS.PHASECHK.TRANS64.TRYWAIT P0, [R3+URZ], R0 ;  /* 0x00000000030075a7 */ /* 0x0022a4000800017f */
[----:B--2---:R-:W-:Y:S05]  /*7be0*/  @!P0 NANOSLEEP.SYNCS 0x989680 ;  /* 0x009896800000895d */ /* 0x004fea0003900000 */
[----:B------:R-:W2:Y:S02]  /*7bf0*/  @!P0 SYNCS.PHASECHK.TRANS64 P0, [R3+URZ], R0 ;  /* 0x00000000030085a7 */ /* 0x000ea4000800007f */
[----:B--2---:R-:W-:Y:S05]  /*7c00*/  @!P0 BRA `(.L_x_185) ;  /* 0xfffffffc00f08947 */ /* 0x004fea000383ffff */
.L_x_180:
[----:B------:R-:W-:Y:S05]  /*7c10*/  BSYNC B0 ;  /* 0x0000000000007941 */ /* 0x000fea0003800000 */
.L_x_179:
[----:B------:R-:W-:Y:S05]  /*7c20*/  EXIT ;  /* 0x000000000000794d */ /* 0x000fea0003800000 */
.L_x_21:
[----:B---3--:R3:W4:Y:S02]  /*7c30*/  SYNCS.PHASECHK.TRANS64.TRYWAIT P1, [R3+URZ], R0 ;  /* 0x00000000030075a7 */ /* 0x008724000802017f */
[----:B----4-:R-:W-:Y:S05]  /*7c40*/  @!P1 NANOSLEEP.SYNCS 0x989680 ;  /* 0x009896800000995d */ /* 0x010fea0003900000 */
[----:B------:R-:W4:Y:S02]  /*7c50*/  @!P1 SYNCS.PHASECHK.TRANS64 P1, [R3+URZ], R0 ;  /* 0x00000000030095a7 */ /* 0x000f24000802007f */
[----:B----4-:R-:W-:Y:S05]  /*7c60*/  @!P1 BRA `(.L_x_21) ;  /* 0xfffffffc00f09947 */ /* 0x010fea000383ffff */
[----:B------:R-:W-:Y:S05]  /*7c70*/  BRA `(.L_x_20) ;  /* 0xffffff9800247947 */ /* 0x000fea000383ffff */
.L_x_26:
[----:B-1----:R1:W2:Y:S02]  /*7c80*/  SYNCS.PHASECHK.TRANS64.TRYWAIT P1, [R5+URZ], R4 ;  /* 0x00000004050075a7 */ /* 0x0022a4000802017f */
[----:B--2---:R-:W-:Y:S05]  /*7c90*/  @!P1 NANOSLEEP.SYNCS 0x989680 ;  /* 0x009896800000995d */ /* 0x004fea0003900000 */
[----:B------:R-:W2:Y:S02]  /*7ca0*/  @!P1 SYNCS.PHASECHK.TRANS64 P1, [R5+URZ], R4 ;  /* 0x00000004050095a7 */ /* 0x000ea4000802007f */
[----:B--2---:R-:W-:Y:S05]  /*7cb0*/  @!P1 BRA `(.L_x_26) ;  /* 0xfffffffc00f09947 */ /* 0x004fea000383ffff */
[----:B------:R-:W-:Y:S05]  /*7cc0*/  BRA `(.L_x_25) ;  /* 0xffffff9800d47947 */ /* 0x000fea000383ffff */
.L_x_167:
[----:B------:R-:W-:Y:S01]  /*7cd0*/  BSSY B1, `(.L_x_186) ;  /* 0x0000006000017945 */ /* 0x000fe20003800000 */
[----:B------:R-:W-:-:S07]  /*7ce0*/  IMAD.MOV.U32 R15, RZ, RZ, -0x1 ;  /* 0xffffffffff0f7424 */ /* 0x000fce00078e00ff */
[----:B------:R-:W-:Y:S05]  /*7cf0*/  WARPSYNC.COLLECTIVE R15, `(.L_x_187) ;  /* 0x000000000f0c7348 */ /* 0x000fea0003c00000 */
[----:B------:R-:W-:Y:S02]  /*7d00*/  ELECT P6, UR62, PT ;  /* 0x00000000003e782f */ /* 0x000fe400038c0000 */
[----:B------:R-:W-:Y:S01]  /*7d10*/  MOV R14, UR62 ;  /* 0x0000003e000e7c02 */ /* 0x000fe20008000f00 */
[----:B------:R-:W-:Y:S10]  /*7d20*/  ENDCOLLECTIVE ;  /* 0x000000000000791b */ /* 0x000ff40003800000 */
.L_x_187:
[----:B------:R-:W-:Y:S05]  /*7d30*/  BSYNC B1 ;  /* 0x0000000000017941 */ /* 0x000fea0003800000 */
.L_x_186:
[----:B------:R-:W-:Y:S05]  /*7d40*/  BRA `(.L_x_188) ;  /* 0xfffffff000307947 */ /* 0x000fea000383ffff */
.L_x_170:
[----:B-1----:R1:W2:Y:S02]  /*7d50*/  SYNCS.PHASECHK.TRANS64.TRYWAIT P0, [R22+URZ+0x20], R7 ;  /* 0x00002007160075a7 */ /* 0x0022a4000800017f */
[----:B--2---:R-:W-:Y:S05]  /*7d60*/  @!P0 NANOSLEEP.SYNCS 0x989680 ;  /* 0x009896800000895d */ /* 0x004fea0003900000 */
[----:B------:R-:W2:Y:S02]  /*7d70*/  @!P0 SYNCS.PHASECHK.TRANS64 P0, [R22+URZ+0x20], R7 ;  /* 0x00002007160085a7 */ /* 0x000ea4000800007f */
[----:B--2---:R-:W-:Y:S05]  /*7d80*/  @!P0 BRA `(.L_x_170) ;  /* 0xfffffffc00f08947 */ /* 0x004fea000383ffff */
[----:B------:R-:W-:Y:S05]  /*7d90*/  BRA `(.L_x_189) ;  /* 0xfffffff0006c7947 */ /* 0x000fea000383ffff */
.L_x_178:
[----:B------:R-:W-:Y:S01]  /*7da0*/  BSSY B0, `(.L_x_190) ;  /* 0x0000006000007945 */ /* 0x000fe20003800000 */
[----:B------:R-:W-:-:S07]  /*7db0*/  IMAD.MOV.U32 R15, RZ, RZ, -0x1 ;  /* 0xffffffffff0f7424 */ /* 0x000fce00078e00ff */
[----:B------:R-:W-:Y:S05]  /*7dc0*/  WARPSYNC.COLLECTIVE R15, `(.L_x_191) ;  /* 0x000000000f0c7348 */ /* 0x000fea0003c00000 */
[----:B------:R-:W-:Y:S02]  /*7dd0*/  ELECT P6, UR62, PT ;  /* 0x00000000003e782f */ /* 0x000fe400038c0000 */
[----:B------:R-:W-:Y:S01]  /*7de0*/  MOV R14, UR62 ;  /* 0x0000003e000e7c02 */ /* 0x000fe20008000f00 */
[----:B------:R-:W-:Y:S10]  /*7df0*/  ENDCOLLECTIVE ;  /* 0x000000000000791b */ /* 0x000ff40003800000 */
.L_x_191:
[----:B------:R-:W-:Y:S05]  /*7e00*/  BSYNC B0 ;  /* 0x0000000000007941 */ /* 0x000fea0003800000 */
.L_x_190:
[----:B------:R-:W-:Y:S05]  /*7e10*/  BRA `(.L_x_192) ;  /* 0xfffffff800d07947 */ /* 0x000fea000383ffff */
.L_x_182:
[----:B0-----:R0:W1:Y:S02]  /*7e20*/  SYNCS.PHASECHK.TRANS64.TRYWAIT P0, [R5+URZ], R2 ;  /* 0x00000002050075a7 */ /* 0x001064000800017f */
[----:B-1----:R-:W-:Y:S05]  /*7e30*/  @!P0 NANOSLEEP.SYNCS 0x989680 ;  /* 0x009896800000895d */ /* 0x002fea0003900000 */
[----:B------:R-:W1:Y:S02]  /*7e40*/  @!P0 SYNCS.PHASECHK.TRANS64 P0, [R5+URZ], R2 ;  /* 0x00000002050085a7 */ /* 0x000e64000800007f */
[----:B-1----:R-:W-:Y:S05]  /*7e50*/  @!P0 BRA `(.L_x_182) ;  /* 0xfffffffc00f08947 */ /* 0x002fea000383ffff */
[----:B------:R-:W-:Y:S05]  /*7e60*/  BRA `(.L_x_193) ;  /* 0xfffffffc00107947 */ /* 0x000fea000383ffff */
.L_x_183:
[----:B0-----:R0:W1:Y:S02]  /*7e70*/  SYNCS.PHASECHK.TRANS64.TRYWAIT P0, [R7+URZ], R4 ;  /* 0x00000004070075a7 */ /* 0x001064000800017f */
[----:B-1----:R-:W-:Y:S05]  /*7e80*/  @!P0 NANOSLEEP.SYNCS 0x989680 ;  /* 0x009896800000895d */ /* 0x002fea0003900000 */
[----:B------:R-:W1:Y:S02]  /*7e90*/  @!P0 SYNCS.PHASECHK.TRANS64 P0, [R7+URZ], R4 ;  /* 0x00000004070085a7 */ /* 0x000e64000800007f */
[----:B-1----:R-:W-:Y:S05]  /*7ea0*/  @!P0 BRA `(.L_x_183) ;  /* 0xfffffffc00f08947 */ /* 0x002fea000383ffff */
[----:B------:R-:W-:Y:S05]  /*7eb0*/  BRA `(.L_x_194) ;  /* 0xfffffffc00207947 */ /* 0x000fea000383ffff */
.L_x_184:
[----:B0-----:R0:W1:Y:S02]  /*7ec0*/  SYNCS.PHASECHK.TRANS64.TRYWAIT P0, [R6+URZ], R5 ;  /* 0x00000005060075a7 */ /* 0x001064000800017f */
[----:B-1----:R-:W-:Y:S05]  /*7ed0*/  @!P0 NANOSLEEP.SYNCS 0x989680 ;  /* 0x009896800000895d */ /* 0x002fea0003900000 */
[----:B------:R-:W1:Y:S02]  /*7ee0*/  @!P0 SYNCS.PHASECHK.TRANS64 P0, [R6+URZ], R5 ;  /* 0x00000005060085a7 */ /* 0x000e64000800007f */
[----:B-1----:R-:W-:Y:S05]  /*7ef0*/  @!P0 BRA `(.L_x_184) ;  /* 0xfffffffc00f08947 */ /* 0x002fea000383ffff */
[----:B------:R-:W-:Y:S05]  /*7f00*/  BRA `(.L_x_195) ;  /* 0xfffffffc00287947 */ /* 0x000fea000383ffff */
.L_x_196:
[----:B------:R-:W-:-:S00]  /*7f10*/  BRA `(.L_x_196) ;  /* 0xfffffffc00fc7947 */ /* 0x000fc0000383ffff */
[----:B------:R-:W-:-:S00]  /*7f20*/  NOP ;  /* 0x0000000000007918 */ /* 0x000fc00000000000 */
        /* <DEDUP_REMOVED lines=13> */
.L_x_197:


//--------------------- .nv.global.init           --------------------------
	.section	.nv.global.init,"aw",@progbits
.nv.global.init:
	.type		$str$22,@object
	.size		$str$22,($str$23 - $str$22)
$str$22:
        /*0000*/ 	.byte	0x6b, 0x5f, 0x74, 0x69, 0x6c, 0x65, 0x5f, 0x63, 0x6f, 0x75, 0x6e, 0x74, 0x20, 0x3e, 0x3d, 0x20
        /*0010*/ 	.byte	0x31, 0x00
	.type		$str$23,@object
	.size		$str$23,(__unnamed_1 - $str$23)
$str$23:
        /*0012*/ 	.byte	0x2f, 0x74, 0x6d, 0x70, 0x2f, 0x63, 0x75, 0x74, 0x6c, 0x61, 0x73, 0x73, 0x5f, 0x73, 0x77, 0x65
        /*0022*/ 	.byte	0x65, 0x70, 0x5f, 0x73, 0x72, 0x63, 0x2f, 0x69, 0x6e, 0x63, 0x6c, 0x75, 0x64, 0x65, 0x2f, 0x63
        /*0032*/ 	.byte	0x75, 0x74, 0x6c, 0x61, 0x73, 0x73, 0x2f, 0x67, 0x65, 0x6d, 0x6d, 0x2f, 0x63, 0x6f, 0x6c, 0x6c
        /*0042*/ 	.byte	0x65, 0x63, 0x74, 0x69, 0x76, 0x65, 0x2f, 0x73, 0x6d, 0x39, 0x30, 0x5f, 0x6d, 0x6d, 0x61, 0x5f
        /*0052*/ 	.byte	0x74, 0x6d, 0x61, 0x5f, 0x67, 0x6d, 0x6d, 0x61, 0x5f, 0x73, 0x73, 0x5f, 0x77, 0x61, 0x72, 0x70
        /*0062*/ 	.byte	0x73, 0x70, 0x65, 0x63, 0x69, 0x61, 0x6c, 0x69, 0x7a, 0x65, 0x64, 0x2e, 0x68, 0x70, 0x70, 0x00
	.type		__unnamed_1,@object
	.size		__unnamed_1,(.L_0 - __unnamed_1)
__unnamed_1:
        /*0072*/ 	.byte	0x76, 0x6f, 0x69, 0x64, 0x20, 0x63, 0x75, 0x74, 0x6c, 0x61, 0x73, 0x73, 0x3a, 0x3a, 0x67, 0x65
        /* <DEDUP_REMOVED lines=180> */
        /*0bc2*/ 	.byte	0x75, 0x74, 0x65, 0x3a, 0x3a, 0x69, 0x64, 0x65, 0x6e, 0x74, 0x69, 0x74, 0x79, 0x5d, 0x00
.L_0:


//--------------------- .nv.shared._ZN7cutlass13device_kernelINS_4gemm6kernel13GemmUniversalIN4cute5tupleIJiiiiEEENS1_10collective13CollectiveMmaINS1_34MainloopSm90TmaGmmaWarpSpecializedILi4ENS5_IJNS4_1CILi2EEESB_NSA_ILi1EEEEEENS1_35KernelTmaWarpSpecializedCooperativeEEENS5_IJNSA_ILi128EEESG_NSA_ILi32EEEEEENS_6half_tENS5_IJlSC_lEEESJ_SK_NS4_8TiledMMAINS4_8MMA_AtomIJNS4_4SM904GMMA26MMA_64x128x16_F32F16F16_SSILNSO_5MajorE0ELSQ_0ELNSO_7ScaleInE1ELSR_1EEEEEENS4_6LayoutINS5_IJSB_SC_SC_EEENS5_IJSC_NSA_ILi0EEESW_EEEEENS5_IJNS4_10UnderscoreESZ_SZ_EEEEENS4_23SM90_TMA_LOAD_MULTICASTENS4_14ComposedLayoutINS4_7SwizzleILi2ELi4ELi3EEENS4_18smem_ptr_flag_bitsILi16EEENSU_INS5_IJNSA_ILi8EEESH_EEENS5_IJSH_SC_EEEEEEEvNS4_8identityES12_S1C_vS1D_EENS_8epilogue10collective6detail29Sm90TmaWarpSpecializedAdapterINS1G_15DefaultEpilogueISJ_SK_SK_NS1F_6thread17LinearCombinationISJ_Li1EffLNS1K_9ScaleType4KindE0ELNS_15FloatRoundStyleE2ESJ_EENS1_15EpilogueDefaultEEEEEvvEEEEvNT_6ParamsE --------------------------
	.section	.nv.shared._ZN7cutlass13device_kernelINS_4gemm6kernel13GemmUniversalIN4cute5tupleIJiiiiEEENS1_10collective13CollectiveMmaINS1_34MainloopSm90TmaGmmaWarpSpecializedILi4ENS5_IJNS4_1CILi2EEESB_NSA_ILi1EEEEEENS1_35KernelTmaWarpSpecializedCooperativeEEENS5_IJNSA_ILi128EEESG_NSA_ILi32EEEEEENS_6half_tENS5_IJlSC_lEEESJ_SK_NS4_8TiledMMAINS4_8MMA_AtomIJNS4_4SM904GMMA26MMA_64x128x16_F32F16F16_SSILNSO_5MajorE0ELSQ_0ELNSO_7ScaleInE1ELSR_1EEEEEENS4_6LayoutINS5_IJSB_SC_SC_EEENS5_IJSC_NSA_ILi0EEESW_EEEEENS5_IJNS4_10UnderscoreESZ_SZ_EEEEENS4_23SM90_TMA_LOAD_MULTICASTENS4_14ComposedLayoutINS4_7SwizzleILi2ELi4ELi3EEENS4_18smem_ptr_flag_bitsILi16EEENSU_INS5_IJNSA_ILi8EEESH_EEENS5_IJSH_SC_EEEEEEEvNS4_8identityES12_S1C_vS1D_EENS_8epilogue10collective6detail29Sm90TmaWarpSpecializedAdapterINS1G_15DefaultEpilogueISJ_SK_SK_NS1F_6thread17LinearCombinationISJ_Li1EffLNS1K_9ScaleType4KindE0ELNS_15FloatRoundStyleE2ESJ_EENS1_15EpilogueDefaultEEEEEvvEEEEvNT_6ParamsE,"aw",@nobits
	.sectionflags	@""
	.align	16
	.zero		1024


//--------------------- .nv.shared.reserved.0     --------------------------
	.section	.nv.shared.reserved.0,"aw",@nobits
	.weak		__nv_reservedSMEM_offset_0_alias
	.size		__nv_reservedSMEM_offset_0_alias, 0, 0
	.other		__nv_reservedSMEM_offset_0_alias,@"STO_CUDA_RESERVED_SHARED STV_DEFAULT"
__nv_reservedSMEM_offset_0_alias:
	.zero		0


//--------------------- .nv.global                --------------------------
	.section	.nv.global,"aw",@nobits
.nv.global:
	.type		_ZN39_INTERNAL_4fb04517_4_k_cu_10b5c805_36124cute1_E,@object
	.size		_ZN39_INTERNAL_4fb04517_4_k_cu_10b5c805_36124cute1_E,(_ZN39_INTERNAL_4fb04517_4_k_cu_10b5c805_36124cuda3std3__45__cpo6cbeginE - _ZN39_INTERNAL_4fb04517_4_k_cu_10b5c805_36124cute1_E)
_ZN39_INTERNAL_4fb04517_4_k_cu_10b5c805_36124cute1_E:
	.zero		1
	.type		_ZN39_INTERNAL_4fb04517_4_k_cu_10b5c805_36124cuda3std3__45__cpo6cbeginE,@object
	.size		_ZN39_INTERNAL_4fb04517_4_k_cu_10b5c805_36124cuda3std3__45__cpo6cbeginE,(_ZN39_INTERNAL_4fb04517_4_k_cu_10b5c805_36124cuda3std3__48in_placeE - _ZN39_INTERNAL_4fb04517_4_k_cu_10b5c805_36124cuda3std3__45__cpo6cbeginE)
_ZN39_INTERNAL_4fb04517_4_k_cu_10b5c805_36124cuda3std3__45__cpo6cbeginE:
	.zero		1
	.type		_ZN39_INTERNAL_4fb04517_4_k_cu_10b5c805_36124cuda3std3__48in_placeE,@object
	.size		_ZN39_INTERNAL_4fb04517_4_k_cu_10b5c805_36124cuda3std3__48in_placeE,(_ZN39_INTERNAL_4fb04517_4_k_cu_10b5c805_36124cuda3std6ranges3__45__cpo9iter_moveE - _ZN39_INTERNAL_4fb04517_4_k_cu_10b5c805_36124cuda3std3__48in_placeE)
_ZN39_INTERNAL_4fb04517_4_k_cu_10b5c805_36124cuda3std3__48in_placeE:
	.zero		1
	.type		_ZN39_INTERNAL_4fb04517_4_k_cu_10b5c805_36124cuda3std6ranges3__45__cpo9iter_moveE,@object
	.size		_ZN39_INTERNAL_4fb04517_4_k_cu_10b5c805_36124cuda3std6ranges3__45__cpo9iter_moveE,(_ZN39_INTERNAL_4fb04517_4_k_cu_10b5c805_36124cuda3std3__45__cpo5beginE - _ZN39_INTERNAL_4fb04517_4_k_cu_10b5c805_36124cuda3std6ranges3__45__cpo9iter_moveE)
_ZN39_INTERNAL_4fb04517_4_k_cu_10b5c805_36124cuda3std6ranges3__45__cpo9iter_moveE:
	.zero		1
	.type		_ZN39_INTERNAL_4fb04517_4_k_cu_10b5c805_36124cuda3std3__45__cpo5beginE,@object
	.size		_ZN39_INTERNAL_4fb04517_4_k_cu_10b5c805_36124cuda3std3__45__cpo5beginE,(_ZN39_INTERNAL_4fb04517_4_k_cu_10b5c805_36124cuda3std3__441_GLOBAL__N__4fb04517_4_k_cu_10b5c805_36126ignoreE - _ZN39_INTERNAL_4fb04517_4_k_cu_10b5c805_36124cuda3std3__45__cpo5beginE)
_ZN39_INTERNAL_4fb04517_4_k_cu_10b5c805_36124cuda3std3__45__cpo5beginE:
	.zero		1
	.type		_ZN39_INTERNAL_4fb04517_4_k_cu_10b5c805_36124cuda3std3__441_GLOBAL__N__4fb04517_4_k_cu_10b5c805_36126ignoreE,@object
	.size		_ZN39_INTERNAL_4fb04517_4_k_cu_10b5c805_36124cuda3std3__441_GLOBAL__N__4fb04517_4_k_cu_10b5c805_36126ignoreE,(_ZN39_INTERNAL_4fb04517_4_k_cu_10b5c805_36124cute7productE - _ZN39_INTERNAL_4fb04517_4_k_cu_10b5c805_36124cuda3std3__441_GLOBAL__N__4fb04517_4_k_cu_10b5c805_36126ignoreE)
_ZN39_INTERNAL_4fb04517_4_k_cu_10b5c805_36124cuda3std3__441_GLOBAL__N__4fb04517_4_k_cu_10b5c805_36126ignoreE:
	.zero		1
	.type		_ZN39_INTERNAL_4fb04517_4_k_cu_10b5c805_36124cute7productE,@object
	.size		_ZN39_INTERNAL_4fb04517_4_k_cu_10b5c805_36124cute7productE,(_ZN39_INTERNAL_4fb04517_4_k_cu_10b5c805_36124cuda3std3__45__cpo3endE - _ZN39_INTERNAL_4fb04517_4_k_cu_10b5c805_36124cute7productE)
_ZN39_INTERNAL_4fb04517_4_k_cu_10b5c805_36124cute7productE:
	.zero		1
	.type		_ZN39_INTERNAL_4fb04517_4_k_cu_10b5c805_36124cuda3std3__45__cpo3endE,@object
	.size		_ZN39_INTERNAL_4fb04517_4_k_cu_10b5c805_36124cuda3std3__45__cpo3endE,(_ZN39_INTERNAL_4fb04517_4_k_cu_10b5c805_36124cuda3std3__419piecewise_constructE - _ZN39_INTERNAL_4fb04517_4_k_cu_10b5c805_36124cuda3std3__45__cpo3endE)
_ZN39_INTERNAL_4fb04517_4_k_cu_10b5c805_36124cuda3std3__45__cpo3endE:
	.zero		1
	.type		_ZN39_INTERNAL_4fb04517_4_k_cu_10b5c805_36124cuda3std3__419piecewise_constructE,@object
	.size		_ZN39_INTERNAL_4fb04517_4_k_cu_10b5c805_36124cuda3std3__419piecewise_constructE,(_ZN39_INTERNAL_4fb04517_4_k_cu_10b5c805_36124cuda3std3__45__cpo4cendE - _ZN39_INTERNAL_4fb04517_4_k_cu_10b5c805_36124cuda3std3__419piecewise_constructE)
_ZN39_INTERNAL_4fb04517_4_k_cu_10b5c805_36124cuda3std3__419piecewise_constructE:
	.zero		1
	.type		_ZN39_INTERNAL_4fb04517_4_k_cu_10b5c805_36124cuda3std3__45__cpo4cendE,@object
	.size		_ZN39_INTERNAL_4fb04517_4_k_cu_10b5c805_36124cuda3std3__45__cpo4cendE,(_ZN39_INTERNAL_4fb04517_4_k_cu_10b5c805_36124cuda3std6ranges3__45__cpo4swapE - _ZN39_INTERNAL_4fb04517_4_k_cu_10b5c805_36124cuda3std3__45__cpo4cendE)
_ZN39_INTERNAL_4fb04517_4_k_cu_10b5c805_36124cuda3std3__45__cpo4cendE:
	.zero		1
	.type		_ZN39_INTERNAL_4fb04517_4_k_cu_10b5c805_36124cuda3std6ranges3__45__cpo4swapE,@object
	.size		_ZN39_INTERNAL_4fb04517_4_k_cu_10b5c805_36124cuda3std6ranges3__45__cpo4swapE,(.L_8 - _ZN39_INTERNAL_4fb04517_4_k_cu_10b5c805_36124cuda3std6ranges3__45__cpo4swapE)
_ZN39_INTERNAL_4fb04517_4_k_cu_10b5c805_36124cuda3std6ranges3__45__cpo4swapE:
	.zero		1
.L_8:


//--------------------- .nv.constant0._ZN7cutlass13device_kernelINS_4gemm6kernel13GemmUniversalIN4cute5tupleIJiiiiEEENS1_10collective13CollectiveMmaINS1_34MainloopSm90TmaGmmaWarpSpecializedILi4ENS5_IJNS4_1CILi2EEESB_NSA_ILi1EEEEEENS1_35KernelTmaWarpSpecializedCooperativeEEENS5_IJNSA_ILi128EEESG_NSA_ILi32EEEEEENS_6half_tENS5_IJlSC_lEEESJ_SK_NS4_8TiledMMAINS4_8MMA_AtomIJNS4_4SM904GMMA26MMA_64x128x16_F32F16F16_SSILNSO_5MajorE0ELSQ_0ELNSO_7ScaleInE1ELSR_1EEEEEENS4_6LayoutINS5_IJSB_SC_SC_EEENS5_IJSC_NSA_ILi0EEESW_EEEEENS5_IJNS4_10UnderscoreESZ_SZ_EEEEENS4_23SM90_TMA_LOAD_MULTICASTENS4_14ComposedLayoutINS4_7SwizzleILi2ELi4ELi3EEENS4_18smem_ptr_flag_bitsILi16EEENSU_INS5_IJNSA_ILi8EEESH_EEENS5_IJSH_SC_EEEEEEEvNS4_8identityES12_S1C_vS1D_EENS_8epilogue10collective6detail29Sm90TmaWarpSpecializedAdapterINS1G_15DefaultEpilogueISJ_SK_SK_NS1F_6thread17LinearCombinationISJ_Li1EffLNS1K_9ScaleType4KindE0ELNS_15FloatRoundStyleE2ESJ_EENS1_15EpilogueDefaultEEEEEvvEEEEvNT_6ParamsE --------------------------
	.section	.nv.constant0._ZN7cutlass13device_kernelINS_4gemm6kernel13GemmUniversalIN4cute5tupleIJiiiiEEENS1_10collective13CollectiveMmaINS1_34MainloopSm90TmaGmmaWarpSpecializedILi4ENS5_IJNS4_1CILi2EEESB_NSA_ILi1EEEEEENS1_35KernelTmaWarpSpecializedCooperativeEEENS5_IJNSA_ILi128EEESG_NSA_ILi32EEEEEENS_6half_tENS5_IJlSC_lEEESJ_SK_NS4_8TiledMMAINS4_8MMA_AtomIJNS4_4SM904GMMA26MMA_64x128x16_F32F16F16_SSILNSO_5MajorE0ELSQ_0ELNSO_7ScaleInE1ELSR_1EEEEEENS4_6LayoutINS5_IJSB_SC_SC_EEENS5_IJSC_NSA_ILi0EEESW_EEEEENS5_IJNS4_10UnderscoreESZ_SZ_EEEEENS4_23SM90_TMA_LOAD_MULTICASTENS4_14ComposedLayoutINS4_7SwizzleILi2ELi4ELi3EEENS4_18smem_ptr_flag_bitsILi16EEENSU_INS5_IJNSA_ILi8EEESH_EEENS5_IJSH_SC_EEEEEEEvNS4_8identityES12_S1C_vS1D_EENS_8epilogue10collective6detail29Sm90TmaWarpSpecializedAdapterINS1G_15DefaultEpilogueISJ_SK_SK_NS1F_6thread17LinearCombinationISJ_Li1EffLNS1K_9ScaleType4KindE0ELNS_15FloatRoundStyleE2ESJ_EENS1_15EpilogueDefaultEEEEEvvEEEEvNT_6ParamsE,"a",@progbits
	.sectionflags	@""
	.align	4
.nv.constant0._ZN7cutlass13device_kernelINS_4gemm6kernel13GemmUniversalIN4cute5tupleIJiiiiEEENS1_10collective13CollectiveMmaINS1_34MainloopSm90TmaGmmaWarpSpecializedILi4ENS5_IJNS4_1CILi2EEESB_NSA_ILi1EEEEEENS1_35KernelTmaWarpSpecializedCooperativeEEENS5_IJNSA_ILi128EEESG_NSA_ILi32EEEEEENS_6half_tENS5_IJlSC_lEEESJ_SK_NS4_8TiledMMAINS4_8MMA_AtomIJNS4_4SM904GMMA26MMA_64x128x16_F32F16F16_SSILNSO_5MajorE0ELSQ_0ELNSO_7ScaleInE1ELSR_1EEEEEENS4_6LayoutINS5_IJSB_SC_SC_EEENS5_IJSC_NSA_ILi0EEESW_EEEEENS5_IJNS4_10UnderscoreESZ_SZ_EEEEENS4_23SM90_TMA_LOAD_MULTICASTENS4_14ComposedLayoutINS4_7SwizzleILi2ELi4ELi3EEENS4_18smem_ptr_flag_bitsILi16EEENSU_INS5_IJNSA_ILi8EEESH_EEENS5_IJSH_SC_EEEEEEEvNS4_8identityES12_S1C_vS1D_EENS_8epilogue10collective6detail29Sm90TmaWarpSpecializedAdapterINS1G_15DefaultEpilogueISJ_SK_SK_NS1F_6thread17LinearCombinationISJ_Li1EffLNS1K_9ScaleType4KindE0ELNS_15FloatRoundStyleE2ESJ_EENS1_15EpilogueDefaultEEEEEvvEEEEvNT_6ParamsE:
	.zero		1664


//--------------------- SYMBOLS --------------------------

	.type		.nv.reservedSmem.offset0,@object
	.size		.nv.reservedSmem.offset0,0x4
	.type		__assertfail,@function
